	.headerflags	@"EF_CUDA_TEXMODE_UNIFIED EF_CUDA_64BIT_ADDRESS EF_CUDA_SM86 EF_CUDA_VIRTUAL_SM(EF_CUDA_SM86)"
	.elftype	@"ET_EXEC"


//--------------------- .nv.info                  --------------------------
	.section	.nv.info,"",@"SHT_CUDA_INFO"
	.align	4


	//----- nvinfo : EIATTR_REGCOUNT
	.align		4
        /*0000*/ 	.byte	0x04, 0x2f
        /*0002*/ 	.short	(.L_2 - .L_1)
	.align		4
.L_1:
        /*0004*/ 	.word	index@(triton_red_fused__to_copy_add_amax_amin_clamp_gelu_mul_reciprocal_13)
        /*0008*/ 	.word	0x00000040


	//----- nvinfo : EIATTR_MIN_STACK_SIZE
	.align		4
.L_2:
        /*000c*/ 	.byte	0x04, 0x12
        /*000e*/ 	.short	(.L_4 - .L_3)
	.align		4
.L_3:
        /*0010*/ 	.word	index@(triton_red_fused__to_copy_add_amax_amin_clamp_gelu_mul_reciprocal_13)
        /*0014*/ 	.word	0x00000088


	//----- nvinfo : EIATTR_FRAME_SIZE
	.align		4
.L_4:
        /*0018*/ 	.byte	0x04, 0x11
        /*001a*/ 	.short	(.L_6 - .L_5)
	.align		4
.L_5:
        /*001c*/ 	.word	index@(triton_red_fused__to_copy_add_amax_amin_clamp_gelu_mul_reciprocal_13)
        /*0020*/ 	.word	0x00000088


	//----- nvinfo : EIATTR_MIN_STACK_SIZE
	.align		4
.L_6:
        /*0024*/ 	.byte	0x04, 0x12
        /*0026*/ 	.short	(.L_8 - .L_7)
	.align		4
.L_7:
        /*0028*/ 	.word	index@(triton_red_fused__to_copy_add_amax_amin_clamp_gelu_mul_reciprocal_13)
        /*002c*/ 	.word	0x00000088
.L_8:


//--------------------- .nv.info.triton_red_fused__to_copy_add_amax_amin_clamp_gelu_mul_reciprocal_13 --------------------------
	.section	.nv.info.triton_red_fused__to_copy_add_amax_amin_clamp_gelu_mul_reciprocal_13,"",@"SHT_CUDA_INFO"
	.sectionflags	@""
	.align	4


	//----- nvinfo : EIATTR_CUDA_API_VERSION
	.align		4
        /*0000*/ 	.byte	0x04, 0x37
        /*0002*/ 	.short	(.L_10 - .L_9)
.L_9:
        /*0004*/ 	.word	0x0000007c


	//----- nvinfo : EIATTR_SW2861232_WAR
	.align		4
.L_10:
        /*0008*/ 	.byte	0x01, 0x35
	.zero		2


	//----- nvinfo : EIATTR_PARAM_CBANK
	.align		4
        /*000c*/ 	.byte	0x04, 0x0a
        /*000e*/ 	.short	(.L_12 - .L_11)
	.align		4
.L_11:
        /*0010*/ 	.word	index@(.nv.constant0.triton_red_fused__to_copy_add_amax_amin_clamp_gelu_mul_reciprocal_13)
        /*0014*/ 	.short	0x0160
        /*0016*/ 	.short	0x0058


	//----- nvinfo : EIATTR_CBANK_PARAM_SIZE
	.align		4
.L_12:
        /*0018*/ 	.byte	0x03, 0x19
        /*001a*/ 	.short	0x0058


	//----- nvinfo : EIATTR_KPARAM_INFO
	.align		4
        /*001c*/ 	.byte	0x04, 0x17
        /*001e*/ 	.short	(.L_14 - .L_13)
.L_13:
        /*0020*/ 	.word	0x00000000
        /*0024*/ 	.short	0x000b
        /*0026*/ 	.short	0x0050
        /*0028*/ 	.byte	0x00, 0xf4, 0x21, 0x00


	//----- nvinfo : EIATTR_KPARAM_INFO
	.align		4
.L_14:
        /*002c*/ 	.byte	0x04, 0x17
        /*002e*/ 	.short	(.L_16 - .L_15)
.L_15:
        /*0030*/ 	.word	0x00000000
        /*0034*/ 	.short	0x000a
        /*0036*/ 	.short	0x004c
        /*0038*/ 	.byte	0x00, 0xf0, 0x11, 0x00


	//----- nvinfo : EIATTR_KPARAM_INFO
	.align		4
.L_16:
        /*003c*/ 	.byte	0x04, 0x17
        /*003e*/ 	.short	(.L_18 - .L_17)
.L_17:
        /*0040*/ 	.word	0x00000000
        /*0044*/ 	.short	0x0009
        /*0046*/ 	.short	0x0048
        /*0048*/ 	.byte	0x00, 0xf0, 0x11, 0x00


	//----- nvinfo : EIATTR_KPARAM_INFO
	.align		4
.L_18:
        /*004c*/ 	.byte	0x04, 0x17
        /*004e*/ 	.short	(.L_20 - .L_19)
.L_19:
        /*0050*/ 	.word	0x00000000
        /*0054*/ 	.short	0x0008
        /*0056*/ 	.short	0x0040
        /*0058*/ 	.byte	0x00, 0xf4, 0x21, 0x00


	//----- nvinfo : EIATTR_KPARAM_INFO
	.align		4
.L_20:
        /*005c*/ 	.byte	0x04, 0x17
        /*005e*/ 	.short	(.L_22 - .L_21)
.L_21:
        /*0060*/ 	.word	0x00000000
        /*0064*/ 	.short	0x0007
        /*0066*/ 	.short	0x0038
        /*0068*/ 	.byte	0x00, 0xf4, 0x21, 0x00


	//----- nvinfo : EIATTR_KPARAM_INFO
	.align		4
.L_22:
        /*006c*/ 	.byte	0x04, 0x17
        /*006e*/ 	.short	(.L_24 - .L_23)
.L_23:
        /*0070*/ 	.word	0x00000000
        /*0074*/ 	.short	0x0006
        /*0076*/ 	.short	0x0030
        /*0078*/ 	.byte	0x00, 0xf4, 0x21, 0x00


	//----- nvinfo : EIATTR_KPARAM_INFO
	.align		4
.L_24:
        /*007c*/ 	.byte	0x04, 0x17
        /*007e*/ 	.short	(.L_26 - .L_25)
.L_25:
        /*0080*/ 	.word	0x00000000
        /*0084*/ 	.short	0x0005
        /*0086*/ 	.short	0x0028
        /*0088*/ 	.byte	0x00, 0xf4, 0x21, 0x00


	//----- nvinfo : EIATTR_KPARAM_INFO
	.align		4
.L_26:
        /*008c*/ 	.byte	0x04, 0x17
        /*008e*/ 	.short	(.L_28 - .L_27)
.L_27:
        /*0090*/ 	.word	0x00000000
        /*0094*/ 	.short	0x0004
        /*0096*/ 	.short	0x0020
        /*0098*/ 	.byte	0x00, 0xf4, 0x21, 0x00


	//----- nvinfo : EIATTR_KPARAM_INFO
	.align		4
.L_28:
        /*009c*/ 	.byte	0x04, 0x17
        /*009e*/ 	.short	(.L_30 - .L_29)
.L_29:
        /*00a0*/ 	.word	0x00000000
        /*00a4*/ 	.short	0x0003
        /*00a6*/ 	.short	0x0018
        /*00a8*/ 	.byte	0x00, 0xf4, 0x21, 0x00


	//----- nvinfo : EIATTR_KPARAM_INFO
	.align		4
.L_30:
        /*00ac*/ 	.byte	0x04, 0x17
        /*00ae*/ 	.short	(.L_32 - .L_31)
.L_31:
        /*00b0*/ 	.word	0x00000000
        /*00b4*/ 	.short	0x0002
        /*00b6*/ 	.short	0x0010
        /*00b8*/ 	.byte	0x00, 0xf4, 0x21, 0x00


	//----- nvinfo : EIATTR_KPARAM_INFO
	.align		4
.L_32:
        /*00bc*/ 	.byte	0x04, 0x17
        /*00be*/ 	.short	(.L_34 - .L_33)
.L_33:
        /*00c0*/ 	.word	0x00000000
        /*00c4*/ 	.short	0x0001
        /*00c6*/ 	.short	0x0008
        /*00c8*/ 	.byte	0x00, 0xf4, 0x21, 0x00


	//----- nvinfo : EIATTR_KPARAM_INFO
	.align		4
.L_34:
        /*00cc*/ 	.byte	0x04, 0x17
        /*00ce*/ 	.short	(.L_36 - .L_35)
.L_35:
        /*00d0*/ 	.word	0x00000000
        /*00d4*/ 	.short	0x0000
        /*00d6*/ 	.short	0x0000
        /*00d8*/ 	.byte	0x00, 0xf4, 0x21, 0x00


	//----- nvinfo : EIATTR_MAXREG_COUNT
	.align		4
.L_36:
        /*00dc*/ 	.byte	0x03, 0x1b
        /*00de*/ 	.short	0x0040


	//----- nvinfo : EIATTR_COOP_GROUP_MASK_REGIDS
	.align		4
        /*00e0*/ 	.byte	0x04, 0x29
        /*00e2*/ 	.short	(.L_38 - .L_37)


	//   ....[0]....
.L_37:
        /*00e4*/ 	.word	0xffffffff


	//   ....[1]....
        /*00e8*/ 	.word	0xffffffff


	//   ....[2]....
        /*00ec*/ 	.word	0xffffffff


	//   ....[3]....
        /*00f0*/ 	.word	0xffffffff


	//   ....[4]....
        /*00f4*/ 	.word	0xffffffff


	//   ....[5]....
        /*00f8*/ 	.word	0xffffffff


	//   ....[6]....
        /*00fc*/ 	.word	0xffffffff


	//   ....[7]....
        /*0100*/ 	.word	0xffffffff


	//   ....[8]....
        /*0104*/ 	.word	0xffffffff


	//   ....[9]....
        /*0108*/ 	.word	0xffffffff


	//   ....[10]....
        /*010c*/ 	.word	0xffffffff


	//   ....[11]....
        /*0110*/ 	.word	0xffffffff


	//   ....[12]....
        /*0114*/ 	.word	0xffffffff


	//   ....[13]....
        /*0118*/ 	.word	0xffffffff


	//   ....[14]....
        /*011c*/ 	.word	0xffffffff


	//   ....[15]....
        /*0120*/ 	.word	0xffffffff


	//   ....[16]....
        /*0124*/ 	.word	0xffffffff


	//   ....[17]....
        /*0128*/ 	.word	0xffffffff


	//   ....[18]....
        /*012c*/ 	.word	0xffffffff


	//   ....[19]....
        /*0130*/ 	.word	0xffffffff


	//   ....[20]....
        /*0134*/ 	.word	0xffffffff


	//   ....[21]....
        /*0138*/ 	.word	0xffffffff


	//   ....[22]....
        /*013c*/ 	.word	0xffffffff


	//   ....[23]....
        /*0140*/ 	.word	0xffffffff


	//   ....[24]....
        /*0144*/ 	.word	0xffffffff


	//   ....[25]....
        /*0148*/ 	.word	0xffffffff


	//   ....[26]....
        /*014c*/ 	.word	0xffffffff


	//   ....[27]....
        /*0150*/ 	.word	0xffffffff


	//   ....[28]....
        /*0154*/ 	.word	0xffffffff


	//   ....[29]....
        /*0158*/ 	.word	0xffffffff


	//----- nvinfo : EIATTR_COOP_GROUP_INSTR_OFFSETS
	.align		4
.L_38:
        /*015c*/ 	.byte	0x04, 0x28
        /*015e*/ 	.short	(.L_40 - .L_39)


	//   ....[0]....
.L_39:
        /*0160*/ 	.word	0x00004260


	//   ....[1]....
        /*0164*/ 	.word	0x00004280


	//   ....[2]....
        /*0168*/ 	.word	0x000042d0


	//   ....[3]....
        /*016c*/ 	.word	0x00004300


	//   ....[4]....
        /*0170*/ 	.word	0x00004350


	//   ....[5]....
        /*0174*/ 	.word	0x00004380


	//   ....[6]....
        /*0178*/ 	.word	0x000043d0


	//   ....[7]....
        /*017c*/ 	.word	0x00004400


	//   ....[8]....
        /*0180*/ 	.word	0x00004460


	//   ....[9]....
        /*0184*/ 	.word	0x000044a0


	//   ....[10]....
        /*0188*/ 	.word	0x000047e0


	//   ....[11]....
        /*018c*/ 	.word	0x00004850


	//   ....[12]....
        /*0190*/ 	.word	0x00004880


	//   ....[13]....
        /*0194*/ 	.word	0x000048a0


	//   ....[14]....
        /*0198*/ 	.word	0x000048f0


	//   ....[15]....
        /*019c*/ 	.word	0x00004930


	//   ....[16]....
        /*01a0*/ 	.word	0x00004950


	//   ....[17]....
        /*01a4*/ 	.word	0x000049b0


	//   ....[18]....
        /*01a8*/ 	.word	0x000049f0


	//   ....[19]....
        /*01ac*/ 	.word	0x00004a10


	//   ....[20]....
        /*01b0*/ 	.word	0x00004a70


	//   ....[21]....
        /*01b4*/ 	.word	0x00004ab0


	//   ....[22]....
        /*01b8*/ 	.word	0x00004ad0


	//   ....[23]....
        /*01bc*/ 	.word	0x00004b90


	//   ....[24]....
        /*01c0*/ 	.word	0x00004bc0


	//   ....[25]....
        /*01c4*/ 	.word	0x00004ce0


	//   ....[26]....
        /*01c8*/ 	.word	0x00004d40


	//   ....[27]....
        /*01cc*/ 	.word	0x00004d80


	//   ....[28]....
        /*01d0*/ 	.word	0x00004dc0


	//   ....[29]....
        /*01d4*/ 	.word	0x00004e00


	//----- nvinfo : EIATTR_EXIT_INSTR_OFFSETS
	.align		4
.L_40:
        /*01d8*/ 	.byte	0x04, 0x1c
        /*01da*/ 	.short	(.L_42 - .L_41)


	//   ....[0]....
.L_41:
        /*01dc*/ 	.word	0x00007c70


	//----- nvinfo : EIATTR_REQNTID
	.align		4
.L_42:
        /*01e0*/ 	.byte	0x04, 0x10
        /*01e2*/ 	.short	(.L_44 - .L_43)
.L_43:
        /*01e4*/ 	.word	0x00000400
        /*01e8*/ 	.word	0x00000001
        /*01ec*/ 	.word	0x00000001


	//----- nvinfo : EIATTR_CRS_STACK_SIZE
	.align		4
.L_44:
        /*01f0*/ 	.byte	0x04, 0x1e
        /*01f2*/ 	.short	(.L_46 - .L_45)
.L_45:
        /*01f4*/ 	.word	0x00000000
.L_46:


//--------------------- .nv.callgraph             --------------------------
	.section	.nv.callgraph,"",@"SHT_CUDA_CALLGRAPH"
	.align	4
	.sectionentsize	8
	.align		4
        /*0000*/ 	.word	0x00000000
	.align		4
        /*0004*/ 	.word	0xffffffff
	.align		4
        /*0008*/ 	.word	0x00000000
	.align		4
        /*000c*/ 	.word	0xfffffffe
	.align		4
        /*0010*/ 	.word	0x00000000
	.align		4
        /*0014*/ 	.word	0xfffffffd
	.align		4
        /*0018*/ 	.word	0x00000000
	.align		4
        /*001c*/ 	.word	0xfffffffc


//--------------------- .nv.rel.action            --------------------------
	.section	.nv.rel.action,"",@"SHT_CUDA_RELOCINFO"
	.align	8
	.sectionentsize	8
        /*0000*/ 	.byte	0x73, 0x00, 0x00, 0x00, 0x00, 0x00, 0x00, 0x00, 0x00, 0x00, 0x00, 0x11, 0x25, 0x00, 0x05, 0x36


//--------------------- .nv.constant4             --------------------------
	.section	.nv.constant4,"a",@progbits
	.align	8
	.align		8
.nv.constant4:
        /*0000*/ 	.dword	_$_str


//--------------------- .nv.constant0.triton_red_fused__to_copy_add_amax_amin_clamp_gelu_mul_reciprocal_13 --------------------------
	.section	.nv.constant0.triton_red_fused__to_copy_add_amax_amin_clamp_gelu_mul_reciprocal_13,"a",@progbits
	.sectionflags	@""
	.align	4
.nv.constant0.triton_red_fused__to_copy_add_amax_amin_clamp_gelu_mul_reciprocal_13:
	.zero		440


//--------------------- .text.triton_red_fused__to_copy_add_amax_amin_clamp_gelu_mul_reciprocal_13 --------------------------
	.section	.text.triton_red_fused__to_copy_add_amax_amin_clamp_gelu_mul_reciprocal_13,"ax",@progbits
	.sectionflags	@"SHF_BARRIERS=1"
	.sectioninfo	@"SHI_REGISTERS=64"
	.align	128
        .global         triton_red_fused__to_copy_add_amax_amin_clamp_gelu_mul_reciprocal_13
        .type           triton_red_fused__to_copy_add_amax_amin_clamp_gelu_mul_reciprocal_13,@function
        .size           triton_red_fused__to_copy_add_amax_amin_clamp_gelu_mul_reciprocal_13,(.L_x_97 - triton_red_fused__to_copy_add_amax_amin_clamp_gelu_mul_reciprocal_13)
        .other          triton_red_fused__to_copy_add_amax_amin_clamp_gelu_mul_reciprocal_13,@"STO_CUDA_ENTRY STV_DEFAULT"
triton_red_fused__to_copy_add_amax_amin_clamp_gelu_mul_reciprocal_13:
.text.triton_red_fused__to_copy_add_amax_amin_clamp_gelu_mul_reciprocal_13:
[----:B------:R-:W-:Y:S02]  /*0000*/  IMAD.MOV.U32 R1, RZ, RZ, c[0x0][0x28] ;  /* 0x00000a00ff017624 */ /* 0x000fe400078e00ff */
[----:B------:R-:W0:Y:S01]  /*0010*/  S2R R12, SR_TID.X ;  /* 0x00000000000c7919 */ /* 0x000e220000002100 */
[----:B------:R-:W1:Y:S01]  /*0020*/  S2UR UR6, SR_CTAID.X ;  /* 0x00000000000679c3 */ /* 0x000e620000002500 */
[----:B------:R-:W-:Y:S01]  /*0030*/  IMAD.MOV.U32 R4, RZ, RZ, 0x2 ;  /* 0x00000002ff047424 */ /* 0x000fe200078e00ff */
[----:B------:R-:W-:Y:S01]  /*0040*/  ULDC.64 UR8, c[0x0][0x118] ;  /* 0x0000460000087ab9 */ /* 0x000fe20000000a00 */
[----:B------:R-:W-:Y:S02]  /*0050*/  IADD3 R1, R1, -0x88, RZ ;  /* 0xffffff7801017810 */ /* 0x000fe40007ffe0ff */
[----:B0-----:R-:W-:Y:S01]  /*0060*/  SHF.R.U32.HI R0, RZ, 0x9, R12 ;  /* 0x00000009ff007819 */ /* 0x001fe2000001160c */
[----:B-1----:R-:W-:-:S03]  /*0070*/  USHF.L.U32 UR4, UR6, 0x1, URZ ;  /* 0x0000000106047899 */ /* 0x002fc6000800063f */
[----:B------:R-:W-:-:S04]  /*0080*/  SGXT.U32 R0, R0, 0x1 ;  /* 0x000000010000781a */ /* 0x000fc80000000000 */
[----:B------:R-:W-:Y:S02]  /*0090*/  LOP3.LUT R17, R0, UR4, RZ, 0xfc, !PT ;  /* 0x0000000400117c12 */ /* 0x000fe4000f8efcff */
[----:B------:R-:W-:Y:S02]  /*00a0*/  PRMT R0, RZ, 0x7610, R0 ;  /* 0x00007610ff007816 */ /* 0x000fe40000000000 */
[C---:B------:R-:W-:Y:S01]  /*00b0*/  ISETP.GE.AND P2, PT, R17.reuse, 0x200, PT ;  /* 0x000002001100780c */ /* 0x040fe20003f46270 */
[----:B------:R-:W-:Y:S01]  /*00c0*/  IMAD.WIDE R2, R17, R4, c[0x0][0x168] ;  /* 0x00005a0011027625 */ /* 0x000fe200078e0204 */
[----:B------:R-:W-:-:S03]  /*00d0*/  PRMT R6, RZ, 0x7610, R6 ;  /* 0x00007610ff067816 */ /* 0x000fc60000000006 */
[----:B------:R-:W-:-:S08]  /*00e0*/  IMAD.WIDE R4, R17, R4, c[0x0][0x170] ;  /* 0x00005c0011047625 */ /* 0x000fd000078e0204 */
[----:B------:R0:W2:Y:S04]  /*00f0*/  @!P2 LDG.E.EL.U16 R0, [R2.64] ;  /* 0x000000080200a981 */ /* 0x0000a8000c2e1500 */
[----:B------:R1:W3:Y:S01]  /*0100*/  @!P2 LDG.E.EL.U16 R6, [R4.64] ;  /* 0x000000080406a981 */ /* 0x0002e2000c2e1500 */
[----:B------:R-:W-:Y:S01]  /*0110*/  IMAD.SHL.U32 R16, R12, 0x10, RZ ;  /* 0x000000100c107824 */ /* 0x000fe200078e00ff */
[----:B------:R-:W-:Y:S01]  /*0120*/  SHF.R.U32.HI R15, RZ, 0x7, R12 ;  /* 0x00000007ff0f7819 */ /* 0x000fe2000001160c */
[----:B------:R-:W-:Y:S01]  /*0130*/  IMAD.MOV.U32 R9, RZ, RZ, -0x800000 ;  /* 0xff800000ff097424 */ /* 0x000fe200078e00ff */
[----:B------:R-:W-:Y:S01]  /*0140*/  MOV R11, 0x7f800000 ;  /* 0x7f800000000b7802 */ /* 0x000fe20000000f00 */
[----:B------:R-:W-:Y:S01]  /*0150*/  IMAD.MOV.U32 R8, RZ, RZ, 0x7f800000 ;  /* 0x7f800000ff087424 */ /* 0x000fe200078e00ff */
[C---:B------:R-:W-:Y:S01]  /*0160*/  LOP3.LUT R13, R16.reuse, 0x1ff0, RZ, 0xc0, !PT ;  /* 0x00001ff0100d7812 */ /* 0x040fe200078ec0ff */
[----:B0-----:R-:W-:Y:S01]  /*0170*/  IMAD.MOV.U32 R2, RZ, RZ, -0x800000 ;  /* 0xff800000ff027424 */ /* 0x001fe200078e00ff */
[----:B------:R-:W-:Y:S01]  /*0180*/  LOP3.LUT R15, R15, 0x4, RZ, 0xc0, !PT ;  /* 0x000000040f0f7812 */ /* 0x000fe200078ec0ff */
[----:B------:R-:W-:Y:S01]  /*0190*/  IMAD.MOV.U32 R59, RZ, RZ, 0x7f800000 ;  /* 0x7f800000ff3b7424 */ /* 0x000fe200078e00ff */
[----:B------:R-:W-:Y:S01]  /*01a0*/  LOP3.LUT R12, R16, 0x3ff0, RZ, 0xc0, !PT ;  /* 0x00003ff0100c7812 */ /* 0x000fe200078ec0ff */
[----:B------:R-:W-:Y:S01]  /*01b0*/  IMAD R13, R17, 0x3000, R13 ;  /* 0x00003000110d7824 */ /* 0x000fe200078e020d */
[----:B-1----:R-:W-:Y:S01]  /*01c0*/  MOV R4, 0xff800000 ;  /* 0xff80000000047802 */ /* 0x002fe20000000f00 */
[----:B------:R-:W-:Y:S01]  /*01d0*/  IMAD.MOV.U32 R5, RZ, RZ, 0x7f800000 ;  /* 0x7f800000ff057424 */ /* 0x000fe200078e00ff */
[----:B------:R-:W-:Y:S01]  /*01e0*/  IADD3 R14, R12, R15, RZ ;  /* 0x0000000f0c0e7210 */ /* 0x000fe20007ffe0ff */
[----:B------:R-:W-:Y:S01]  /*01f0*/  IMAD.MOV.U32 R58, RZ, RZ, 0x7f800000 ;  /* 0x7f800000ff3a7424 */ /* 0x000fe200078e00ff */
[----:B------:R-:W-:Y:S01]  /*0200*/  LOP3.LUT R12, R15, 0x3ff0, R16, 0xf8, !PT ;  /* 0x00003ff00f0c7812 */ /* 0x000fe200078ef810 */
[----:B------:R-:W-:Y:S01]  /*0210*/  IMAD.MOV.U32 R38, RZ, RZ, 0x7f800000 ;  /* 0x7f800000ff267424 */ /* 0x000fe200078e00ff */
[C---:B------:R-:W-:Y:S01]  /*0220*/  IADD3 R15, R13.reuse, 0x4, RZ ;  /* 0x000000040d0f7810 */ /* 0x040fe20007ffe0ff */
[----:B------:R-:W-:Y:S01]  /*0230*/  IMAD.MOV.U32 R40, RZ, RZ, 0x7f800000 ;  /* 0x7f800000ff287424 */ /* 0x000fe200078e00ff */
[C---:B------:R-:W-:Y:S01]  /*0240*/  IADD3 R14, R13.reuse, 0x8, RZ ;  /* 0x000000080d0e7810 */ /* 0x040fe20007ffe0ff */
[----:B------:R-:W-:Y:S01]  /*0250*/  IMAD.MOV.U32 R41, RZ, RZ, 0x7f800000 ;  /* 0x7f800000ff297424 */ /* 0x000fe200078e00ff */
[----:B------:R-:W-:Y:S01]  /*0260*/  IADD3 R12, R13, 0xc, RZ ;  /* 0x0000000c0d0c7810 */ /* 0x000fe20007ffe0ff */
[----:B------:R0:W-:Y:S01]  /*0270*/  STL [R1+0x70], R15 ;  /* 0x0000700f01007387 */ /* 0x0001e20000100800 */
[----:B------:R-:W-:Y:S01]  /*0280*/  MOV R39, 0x7f800000 ;  /* 0x7f80000000277802 */ /* 0x000fe20000000f00 */
[----:B------:R-:W-:Y:S01]  /*0290*/  IMAD.MOV.U32 R42, RZ, RZ, -0x800000 ;  /* 0xff800000ff2a7424 */ /* 0x000fe200078e00ff */
[----:B------:R-:W-:Y:S01]  /*02a0*/  MOV R43, 0xff800000 ;  /* 0xff800000002b7802 */ /* 0x000fe20000000f00 */
[----:B------:R0:W-:Y:S01]  /*02b0*/  STL [R1+0x6c], R14 ;  /* 0x00006c0e01007387 */ /* 0x0001e20000100800 */
[----:B------:R-:W-:Y:S01]  /*02c0*/  IMAD.MOV.U32 R44, RZ, RZ, -0x800000 ;  /* 0xff800000ff2c7424 */ /* 0x000fe200078e00ff */
[----:B------:R-:W-:Y:S01]  /*02d0*/  MOV R47, 0xff800000 ;  /* 0xff800000002f7802 */ /* 0x000fe20000000f00 */
[----:B------:R-:W-:Y:S01]  /*02e0*/  IMAD.MOV.U32 R45, RZ, RZ, -0x800000 ;  /* 0xff800000ff2d7424 */ /* 0x000fe200078e00ff */
[----:B------:R0:W-:Y:S01]  /*02f0*/  STL [R1+0x68], R12 ;  /* 0x0000680c01007387 */ /* 0x0001e20000100800 */
[----:B------:R-:W-:Y:S01]  /*0300*/  IMAD.MOV.U32 R46, RZ, RZ, -0x800000 ;  /* 0xff800000ff2e7424 */ /* 0x000fe200078e00ff */
[----:B------:R-:W-:Y:S01]  /*0310*/  MOV R51, 0xff800000 ;  /* 0xff80000000337802 */ /* 0x000fe20000000f00 */
[----:B------:R-:W-:Y:S01]  /*0320*/  IMAD.MOV.U32 R48, RZ, RZ, -0x800000 ;  /* 0xff800000ff307424 */ /* 0x000fe200078e00ff */
[----:B------:R-:W-:Y:S01]  /*0330*/  MOV R55, 0x7f800000 ;  /* 0x7f80000000377802 */ /* 0x000fe20000000f00 */
[----:B------:R-:W-:Y:S01]  /*0340*/  IMAD.MOV.U32 R49, RZ, RZ, -0x800000 ;  /* 0xff800000ff317424 */ /* 0x000fe200078e00ff */
[----:B------:R-:W-:Y:S01]  /*0350*/  UIADD3 UR5, UR4, 0x1, URZ ;  /* 0x0000000104057890 */ /* 0x000fe2000fffe03f */
[----:B------:R-:W-:Y:S01]  /*0360*/  IMAD.MOV.U32 R50, RZ, RZ, -0x800000 ;  /* 0xff800000ff327424 */ /* 0x000fe200078e00ff */
[----:B------:R-:W-:Y:S01]  /*0370*/  UPLOP3.LUT UP0, UPT, UPT, UPT, UPT, 0x80, 0x0 ;  /* 0x000000000000789c */ /* 0x000fe20003f0f070 */
[----:B------:R-:W-:Y:S01]  /*0380*/  IMAD.MOV.U32 R52, RZ, RZ, -0x800000 ;  /* 0xff800000ff347424 */ /* 0x000fe200078e00ff */
[----:B------:R-:W-:Y:S01]  /*0390*/  UMOV UR4, URZ ;  /* 0x0000003f00047c82 */ /* 0x000fe20008000000 */
[----:B------:R-:W-:-:S02]  /*03a0*/  IMAD.MOV.U32 R53, RZ, RZ, -0x800000 ;  /* 0xff800000ff357424 */ /* 0x000fc400078e00ff */
[----:B------:R-:W-:Y:S02]  /*03b0*/  IMAD.MOV.U32 R54, RZ, RZ, 0x7f800000 ;  /* 0x7f800000ff367424 */ /* 0x000fe400078e00ff */
[----:B------:R-:W-:Y:S02]  /*03c0*/  IMAD.MOV.U32 R56, RZ, RZ, 0x7f800000 ;  /* 0x7f800000ff387424 */ /* 0x000fe400078e00ff */
[----:B------:R-:W-:Y:S02]  /*03d0*/  IMAD.MOV.U32 R57, RZ, RZ, 0x7f800000 ;  /* 0x7f800000ff397424 */ /* 0x000fe400078e00ff */
[----:B--2---:R-:W-:-:S05]  /*03e0*/  IMAD.U32 R7, R0, 0x10000, RZ ;  /* 0x0001000000077824 */ /* 0x004fca00078e00ff */
[----:B------:R-:W-:Y:S01]  /*03f0*/  FSETP.GE.AND P0, PT, R7, RZ, PT ;  /* 0x000000ff0700720b */ /* 0x000fe20003f06000 */
[----:B---3--:R-:W-:-:S03]  /*0400*/  IMAD.U32 R7, R6, 0x10000, RZ ;  /* 0x0001000006077824 */ /* 0x008fc600078e00ff */
[----:B------:R-:W-:Y:S02]  /*0410*/  SEL R0, R0, RZ, !P0 ;  /* 0x000000ff00007207 */ /* 0x000fe40004000000 */
[----:B------:R-:W-:Y:S01]  /*0420*/  FSETP.GTU.AND P0, PT, R7, RZ, PT ;  /* 0x000000ff0700720b */ /* 0x000fe20003f0c000 */
[----:B------:R-:W-:Y:S01]  /*0430*/  IMAD.MOV.U32 R7, RZ, RZ, 0x7f800000 ;  /* 0x7f800000ff077424 */ /* 0x000fe200078e00ff */
[----:B------:R-:W-:Y:S02]  /*0440*/  SHF.L.U32 R0, R0, 0x10, RZ ;  /* 0x0000001000007819 */ /* 0x000fe400000006ff */
[----:B------:R-:W-:-:S03]  /*0450*/  SEL R6, R6, RZ, P0 ;  /* 0x000000ff06067207 */ /* 0x000fc60000000000 */
[----:B------:R-:W-:Y:S01]  /*0460*/  FADD R10, RZ, -R0 ;  /* 0x80000000ff0a7221 */ /* 0x000fe20000000000 */
[----:B------:R-:W-:Y:S02]  /*0470*/  IMAD.MOV.U32 R0, RZ, RZ, 0x7f800000 ;  /* 0x7f800000ff007424 */ /* 0x000fe400078e00ff */
[----:B------:R-:W-:Y:S01]  /*0480*/  IMAD.U32 R3, R6, 0x10000, RZ ;  /* 0x0001000006037824 */ /* 0x000fe200078e00ff */
[----:B------:R-:W-:Y:S02]  /*0490*/  MOV R6, 0xff800000 ;  /* 0xff80000000067802 */ /* 0x000fe40000000f00 */
[C---:B------:R-:W-:Y:S02]  /*04a0*/  FSETP.NAN.AND P1, PT, R10.reuse, R10, PT ;  /* 0x0000000a0a00720b */ /* 0x040fe40003f28000 */
[----:B------:R-:W-:-:S11]  /*04b0*/  FSETP.GT.AND P0, PT, R10, R3, PT ;  /* 0x000000030a00720b */ /* 0x000fd60003f04000 */
[----:B------:R-:W-:Y:S01]  /*04c0*/  @!P1 FSEL R10, R10, R3, P0 ;  /* 0x000000030a0a9208 */ /* 0x000fe20000000000 */
[----:B------:R-:W-:-:S04]  /*04d0*/  IMAD.MOV.U32 R3, RZ, RZ, 0x7f800000 ;  /* 0x7f800000ff037424 */ /* 0x000fc800078e00ff */
[----:B------:R-:W-:-:S05]  /*04e0*/  FMUL R10, R10, 0.0078740157186985015869 ;  /* 0x3c0102040a0a7820 */ /* 0x000fca0000400000 */
[C---:B------:R-:W-:Y:S02]  /*04f0*/  FSETP.GT.AND P0, PT, R10.reuse, 9.9999997473787516356e-06, PT ;  /* 0x3727c5ac0a00780b */ /* 0x040fe40003f04000 */
[----:B------:R-:W-:-:S11]  /*0500*/  FSETP.NAN.AND P1, PT, R10, R10, PT ;  /* 0x0000000a0a00720b */ /* 0x000fd60003f28000 */
[----:B0-----:R-:W-:Y:S02]  /*0510*/  @!P0 FSEL R10, R10, 9.9999997473787516356e-06, P1 ;  /* 0x3727c5ac0a0a8808 */ /* 0x001fe40000800000 */
.L_x_49:
[----:B0-----:R-:W2:Y:S04]  /*0520*/  LDL R12, [R1+0x70] ;  /* 0x00007000010c7983 */ /* 0x001ea80000100800 */
[----:B------:R-:W3:Y:S04]  /*0530*/  LDL R24, [R1+0x6c] ;  /* 0x00006c0001187983 */ /* 0x000ee80000100800 */
[----:B------:R-:W4:Y:S01]  /*0540*/  LDL R25, [R1+0x68] ;  /* 0x0000680001197983 */ /* 0x000f220000100800 */
[----:B------:R-:W-:Y:S01]  /*0550*/  IMAD.U32 R21, RZ, RZ, UR4 ;  /* 0x00000004ff157e24 */ /* 0x000fe2000f8e00ff */
[----:B------:R-:W-:Y:S01]  /*0560*/  USHF.L.U32 UR7, UR6, 0x1, URZ ;  /* 0x0000000106077899 */ /* 0x000fe2000800063f */
[----:B------:R-:W-:Y:S01]  /*0570*/  IMAD.MOV.U32 R29, RZ, RZ, RZ ;  /* 0x000000ffff1d7224 */ /* 0x000fe200078e00ff */
[----:B------:R-:W0:Y:S01]  /*0580*/  S2R R28, SR_TID.X ;  /* 0x00000000001c7919 */ /* 0x000e220000002100 */
[----:B------:R-:W-:Y:S01]  /*0590*/  MOV R26, 0x4 ;  /* 0x00000004001a7802 */ /* 0x000fe20000000f00 */
[----:B------:R-:W-:Y:S01]  /*05a0*/  CS2R R14, SRZ ;  /* 0x00000000000e7805 */ /* 0x000fe2000001ff00 */
[----:B------:R-:W-:Y:S01]  /*05b0*/  CS2R R18, SRZ ;  /* 0x0000000000127805 */ /* 0x000fe2000001ff00 */
[----:B------:R-:W1:Y:S04]  /*05c0*/  S2R R13, SR_TID.X ;  /* 0x00000000000d7919 */ /* 0x000e680000002100 */
[----:B------:R0:W-:Y:S02]  /*05d0*/  STL [R1+0x74], R57 ;  /* 0x0000743901007387 */ /* 0x0001e40000100800 */
[----:B0-----:R-:W-:Y:S01]  /*05e0*/  IMAD.SHL.U32 R57, R28, 0x10, RZ ;  /* 0x000000101c397824 */ /* 0x001fe200078e00ff */
[----:B-1----:R-:W-:-:S04]  /*05f0*/  SHF.R.U32.HI R16, RZ, 0x9, R13 ;  /* 0x00000009ff107819 */ /* 0x002fc8000001160d */
[----:B------:R-:W-:Y:S02]  /*0600*/  LOP3.LUT R21, R21, 0x1ff0, R57, 0xf8, !PT ;  /* 0x00001ff015157812 */ /* 0x000fe400078ef839 */
[----:B------:R-:W-:Y:S02]  /*0610*/  SGXT.U32 R16, R16, 0x1 ;  /* 0x000000011010781a */ /* 0x000fe40000000000 */
[----:B------:R-:W-:Y:S02]  /*0620*/  ISETP.LT.U32.AND P0, PT, R21, 0x3000, PT ;  /* 0x000030001500780c */ /* 0x000fe40003f01070 */
[----:B------:R-:W-:Y:S02]  /*0630*/  LOP3.LUT R16, R16, UR7, RZ, 0xfc, !PT ;  /* 0x0000000710107c12 */ /* 0x000fe4000f8efcff */
[----:B------:R-:W-:-:S03]  /*0640*/  ISETP.LT.U32.AND.EX P0, PT, R29, RZ, !P2, P0 ;  /* 0x000000ff1d00720c */ /* 0x000fc60005701100 */
[----:B------:R-:W-:Y:S02]  /*0650*/  IMAD R21, R16, 0x3000, R21 ;  /* 0x0000300010157824 */ /* 0x000fe400078e0215 */
[----:B------:R-:W-:Y:S02]  /*0660*/  CS2R R16, SRZ ;  /* 0x0000000000107805 */ /* 0x000fe4000001ff00 */
[----:B------:R-:W-:Y:S01]  /*0670*/  IMAD.WIDE R20, R21, R26, c[0x0][0x160] ;  /* 0x0000580015147625 */ /* 0x000fe200078e021a */
[----:B------:R-:W-:Y:S01]  /*0680*/  CS2R R32, SRZ ;  /* 0x0000000000207805 */ /* 0x000fe2000001ff00 */
[----:B------:R-:W-:Y:S02]  /*0690*/  CS2R R34, SRZ ;  /* 0x0000000000227805 */ /* 0x000fe4000001ff00 */
[----:B------:R-:W-:-:S05]  /*06a0*/  IMAD.SHL.U32 R28, R28, 0x8, RZ ;  /* 0x000000081c1c7824 */ /* 0x000fca00078e00ff */
[----:B------:R-:W-:-:S04]  /*06b0*/  LOP3.LUT R28, R28, 0x1ff8, RZ, 0xc0, !PT ;  /* 0x00001ff81c1c7812 */ /* 0x000fc800078ec0ff */
[----:B------:R-:W-:-:S05]  /*06c0*/  LOP3.LUT R28, R28, UR4, RZ, 0xfc, !PT ;  /* 0x000000041c1c7c12 */ /* 0x000fca000f8efcff */
[C---:B------:R-:W-:Y:S01]  /*06d0*/  IMAD.SHL.U32 R36, R28.reuse, 0x2, RZ ;  /* 0x000000021c247824 */ /* 0x040fe200078e00ff */
[----:B------:R0:W-:Y:S01]  /*06e0*/  STL [R1+0x30], R28 ;  /* 0x0000301c01007387 */ /* 0x0001e20000100800 */
[----:B------:R-:W-:Y:S02]  /*06f0*/  SHF.L.U64.HI R30, R28, 0x1, R29 ;  /* 0x000000011c1e7819 */ /* 0x000fe4000001021d */
[----:B--2---:R-:W-:Y:S02]  /*0700*/  IADD3 R23, R12, UR4, RZ ;  /* 0x000000040c177c10 */ /* 0x004fe4000fffe0ff */
[----:B------:R-:W-:-:S03]  /*0710*/  CS2R R12, SRZ ;  /* 0x00000000000c7805 */ /* 0x000fc6000001ff00 */
[-C--:B------:R-:W-:Y:S01]  /*0720*/  IMAD.WIDE R22, R23, R26.reuse, c[0x0][0x160] ;  /* 0x0000580017167625 */ /* 0x080fe200078e021a */
[----:B---3--:R-:W-:Y:S02]  /*0730*/  IADD3 R24, R24, UR4, RZ ;  /* 0x0000000418187c10 */ /* 0x008fe4000fffe0ff */
[----:B----4-:R-:W-:Y:S01]  /*0740*/  IADD3 R27, R25, UR4, RZ ;  /* 0x00000004191b7c10 */ /* 0x010fe2000fffe0ff */
[----:B------:R1:W2:Y:S02]  /*0750*/  @P0 LDG.E.EF.128 R12, [R20.64] ;  /* 0x00000008140c0981 */ /* 0x0002a4000c0e1d00 */
[-C--:B------:R-:W-:Y:S02]  /*0760*/  IMAD.WIDE R24, R24, R26.reuse, c[0x0][0x160] ;  /* 0x0000580018187625 */ /* 0x080fe400078e021a */
[----:B------:R3:W4:Y:S02]  /*0770*/  @P0 LDG.E.EF.128 R16, [R22.64] ;  /* 0x0000000816100981 */ /* 0x000724000c0e1d00 */
[----:B------:R-:W-:Y:S01]  /*0780*/  IMAD.WIDE R26, R27, R26, c[0x0][0x160] ;  /* 0x000058001b1a7625 */ /* 0x000fe200078e021a */
[----:B-1----:R-:W-:-:S04]  /*0790*/  CS2R R20, SRZ ;  /* 0x0000000000147805 */ /* 0x002fc8000001ff00 */
[----:B------:R1:W4:Y:S01]  /*07a0*/  @P0 LDG.E.EF.128 R32, [R26.64] ;  /* 0x000000081a200981 */ /* 0x000322000c0e1d00 */
[----:B---3--:R-:W-:-:S06]  /*07b0*/  CS2R R22, SRZ ;  /* 0x0000000000167805 */ /* 0x008fcc000001ff00 */
[----:B------:R3:W4:Y:S01]  /*07c0*/  @P0 LDG.E.EF.128 R20, [R24.64] ;  /* 0x0000000818140981 */ /* 0x000722000c0e1d00 */
[----:B------:R-:W-:-:S04]  /*07d0*/  ISETP.GE.U32.AND P0, PT, R28, 0x3000, PT ;  /* 0x000030001c00780c */ /* 0x000fc80003f06070 */
[----:B------:R-:W-:Y:S02]  /*07e0*/  ISETP.GE.U32.AND.EX P0, PT, R29, RZ, PT, P0 ;  /* 0x000000ff1d00720c */ /* 0x000fe40003f06100 */
[----:B0-----:R-:W-:Y:S01]  /*07f0*/  IADD3 R28, P1, R36, c[0x0][0x178], RZ ;  /* 0x00005e00241c7a10 */ /* 0x001fe20007f3e0ff */
[----:B-1----:R-:W-:Y:S01]  /*0800*/  CS2R R26, SRZ ;  /* 0x00000000001a7805 */ /* 0x002fe2000001ff00 */
[----:B---3--:R-:W-:Y:S02]  /*0810*/  CS2R R24, SRZ ;  /* 0x0000000000187805 */ /* 0x008fe4000001ff00 */
[----:B------:R-:W-:Y:S02]  /*0820*/  IADD3.X R29, R30, c[0x0][0x17c], RZ, P1, !PT ;  /* 0x00005f001e1d7a10 */ /* 0x000fe40000ffe4ff */
[----:B------:R-:W-:-:S04]  /*0830*/  IADD3 R36, P1, R36, c[0x0][0x180], RZ ;  /* 0x0000600024247a10 */ /* 0x000fc80007f3e0ff */
[----:B------:R-:W-:Y:S01]  /*0840*/  IADD3.X R37, R30, c[0x0][0x184], RZ, P1, !PT ;  /* 0x000061001e257a10 */ /* 0x000fe20000ffe4ff */
[----:B------:R0:W3:Y:S01]  /*0850*/  @!P0 LDG.E.EL.128 R24, [R28.64] ;  /* 0x000000081c188981 */ /* 0x0000e2000c2e1d00 */
[----:B------:R-:W-:Y:S01]  /*0860*/  CS2R R30, SRZ ;  /* 0x00000000001e7805 */ /* 0x000fe2000001ff00 */
[----:B0-----:R-:W-:Y:S01]  /*0870*/  IMAD.MOV.U32 R28, RZ, RZ, RZ ;  /* 0x000000ffff1c7224 */ /* 0x001fe200078e00ff */
[----:B------:R-:W-:-:S06]  /*0880*/  MOV R29, RZ ;  /* 0x000000ff001d7202 */ /* 0x000fcc0000000f00 */
[----:B------:R0:W3:Y:S04]  /*0890*/  @!P0 LDG.E.EL.128 R28, [R36.64] ;  /* 0x00000008241c8981 */ /* 0x0000e8000c2e1d00 */
[----:B0-----:R-:W0:Y:S04]  /*08a0*/  S2R R37, SR_TID.X ;  /* 0x0000000000257919 */ /* 0x001e280000002100 */
[----:B------:R-:W1:Y:S01]  /*08b0*/  S2R R36, SR_TID.X ;  /* 0x0000000000247919 */ /* 0x000e620000002100 */
[----:B------:R-:W-:Y:S02]  /*08c0*/  LOP3.LUT R60, R57, 0x3ff0, RZ, 0xc0, !PT ;  /* 0x00003ff0393c7812 */ /* 0x000fe400078ec0ff */
[----:B0-----:R-:W-:-:S02]  /*08d0*/  SHF.R.U32.HI R61, RZ, 0x7, R37 ;  /* 0x00000007ff3d7819 */ /* 0x001fc40000011625 */
[----:B-1----:R-:W-:Y:S02]  /*08e0*/  SHF.R.U32.HI R36, RZ, 0x7, R36 ;  /* 0x00000007ff247819 */ /* 0x002fe40000011624 */
[----:B------:R-:W-:Y:S02]  /*08f0*/  LOP3.LUT R61, R61, 0x4, RZ, 0xc0, !PT ;  /* 0x000000043d3d7812 */ /* 0x000fe400078ec0ff */
[----:B------:R-:W-:-:S03]  /*0900*/  LOP3.LUT R36, R36, 0x4, RZ, 0xc0, !PT ;  /* 0x0000000424247812 */ /* 0x000fc600078ec0ff */
[----:B------:R-:W-:Y:S01]  /*0910*/  IMAD.IADD R60, R60, 0x1, R61 ;  /* 0x000000013c3c7824 */ /* 0x000fe200078e023d */
[----:B------:R-:W-:Y:S02]  /*0920*/  LOP3.LUT R36, R36, 0x3ff0, R57, 0xf8, !PT ;  /* 0x00003ff024247812 */ /* 0x000fe400078ef839 */
[----:B-----5:R0:W5:Y:S01]  /*0930*/  LDL.LU R57, [R1+0x74] ;  /* 0x0000740001397983 */ /* 0x0201620000300800 */
[----:B------:R-:W-:Y:S01]  /*0940*/  BSSY B0, `(.L_x_0) ;  /* 0x000006a000007945 */ /* 0x000fe20003800000 */
[----:B------:R-:W-:Y:S02]  /*0950*/  PLOP3.LUT P3, PT, PT, PT, UP0, 0x80, 0x0 ;  /* 0x000000000000781c */ /* 0x000fe40003f6f008 */
[----:B------:R-:W-:Y:S01]  /*0960*/  BAR.SYNC.DEFER_BLOCKING 0x0 ;  /* 0x0000000000007b1d */ /* 0x000fe20000010000 */
[----:B--2---:R-:W-:Y:S02]  /*0970*/  I2FP.F32.S32 R12, R12 ;  /* 0x0000000c000c7245 */ /* 0x004fe40000201400 */
[----:B------:R-:W-:-:S02]  /*0980*/  I2FP.F32.S32 R13, R13 ;  /* 0x0000000d000d7245 */ /* 0x000fc40000201400 */
[----:B------:R-:W-:Y:S02]  /*0990*/  I2FP.F32.S32 R14, R14 ;  /* 0x0000000e000e7245 */ /* 0x000fe40000201400 */
[----:B------:R-:W-:Y:S02]  /*09a0*/  I2FP.F32.S32 R15, R15 ;  /* 0x0000000f000f7245 */ /* 0x000fe40000201400 */
[----:B----4-:R-:W-:Y:S02]  /*09b0*/  I2FP.F32.S32 R16, R16 ;  /* 0x0000001000107245 */ /* 0x010fe40000201400 */
[----:B------:R-:W-:Y:S02]  /*09c0*/  I2FP.F32.S32 R17, R17 ;  /* 0x0000001100117245 */ /* 0x000fe40000201400 */
[----:B------:R-:W-:Y:S02]  /*09d0*/  I2FP.F32.S32 R18, R18 ;  /* 0x0000001200127245 */ /* 0x000fe40000201400 */
[----:B------:R-:W-:-:S02]  /*09e0*/  I2FP.F32.S32 R19, R19 ;  /* 0x0000001300137245 */ /* 0x000fc40000201400 */
[----:B------:R-:W-:Y:S02]  /*09f0*/  I2FP.F32.S32 R32, R32 ;  /* 0x0000002000207245 */ /* 0x000fe40000201400 */
[----:B------:R-:W-:Y:S02]  /*0a00*/  I2FP.F32.S32 R33, R33 ;  /* 0x0000002100217245 */ /* 0x000fe40000201400 */
[----:B------:R-:W-:Y:S02]  /*0a10*/  I2FP.F32.S32 R20, R20 ;  /* 0x0000001400147245 */ /* 0x000fe40000201400 */
[----:B------:R-:W-:Y:S02]  /*0a20*/  I2FP.F32.S32 R21, R21 ;  /* 0x0000001500157245 */ /* 0x000fe40000201400 */
[----:B------:R-:W-:Y:S02]  /*0a30*/  I2FP.F32.S32 R22, R22 ;  /* 0x0000001600167245 */ /* 0x000fe40000201400 */
[----:B------:R-:W-:-:S02]  /*0a40*/  I2FP.F32.S32 R23, R23 ;  /* 0x0000001700177245 */ /* 0x000fc40000201400 */
[----:B------:R-:W-:Y:S02]  /*0a50*/  I2FP.F32.S32 R34, R34 ;  /* 0x0000002200227245 */ /* 0x000fe40000201400 */
[----:B------:R-:W-:Y:S01]  /*0a60*/  I2FP.F32.S32 R35, R35 ;  /* 0x0000002300237245 */ /* 0x000fe20000201400 */
[C---:B------:R-:W-:Y:S01]  /*0a70*/  FMUL R12, R10.reuse, R12 ;  /* 0x0000000c0a0c7220 */ /* 0x040fe20000400000 */
        /* <DEDUP_REMOVED lines=14> */
[----:B------:R-:W-:Y:S01]  /*0b60*/  FMUL R35, R10, R35 ;  /* 0x000000230a237220 */ /* 0x000fe20000400000 */
[----:B------:R-:W-:Y:S04]  /*0b70*/  STS.128 [R36.X4], R12 ;  /* 0x0000000c24007388 */ /* 0x000fe80000004c00 */
[----:B------:R-:W-:Y:S04]  /*0b80*/  STS.128 [R60.X4+0x10], R16 ;  /* 0x000010103c007388 */ /* 0x000fe80000004c00 */
[----:B------:R1:W-:Y:S04]  /*0b90*/  STS.128 [R36.X4+0x20], R20 ;  /* 0x0000201424007388 */ /* 0x0003e80000004c00 */
[----:B------:R-:W-:Y:S01]  /*0ba0*/  STS.128 [R60.X4+0x30], R32 ;  /* 0x000030203c007388 */ /* 0x000fe20000004c00 */
[----:B-1----:R-:W-:-:S05]  /*0bb0*/  IMAD.SHL.U32 R23, R37, 0x8, RZ ;  /* 0x0000000825177824 */ /* 0x002fca00078e00ff */
[----:B------:R-:W-:Y:S01]  /*0bc0*/  LOP3.LUT R23, R23, 0x1ff8, RZ, 0xc0, !PT ;  /* 0x00001ff817177812 */ /* 0x000fe200078ec0ff */
[----:B------:R-:W-:Y:S06]  /*0bd0*/  BAR.SYNC.DEFER_BLOCKING 0x0 ;  /* 0x0000000000007b1d */ /* 0x000fec0000010000 */
[----:B------:R-:W1:Y:S01]  /*0be0*/  LDS.128 R12, [R23.X4] ;  /* 0x00000000170c7984 */ /* 0x000e620000004c00 */
[----:B------:R-:W-:Y:S01]  /*0bf0*/  IMAD.MOV.U32 R36, RZ, RZ, R59 ;  /* 0x000000ffff247224 */ /* 0x000fe200078e003b */
[----:B------:R-:W-:Y:S01]  /*0c00*/  MOV R37, R58 ;  /* 0x0000003a00257202 */ /* 0x000fe20000000f00 */
[----:B---3--:R-:W-:Y:S01]  /*0c10*/  IMAD.U32 R59, R24, 0x10000, RZ ;  /* 0x00010000183b7824 */ /* 0x008fe200078e00ff */
[----:B------:R-:W2:Y:S01]  /*0c20*/  LDS.128 R32, [R23.X4+0x10] ;  /* 0x0000100017207984 */ /* 0x000ea20000004c00 */
[----:B------:R-:W-:Y:S01]  /*0c30*/  IMAD.U32 R58, R28, 0x10000, RZ ;  /* 0x000100001c3a7824 */ /* 0x000fe200078e00ff */
[----:B------:R-:W-:-:S02]  /*0c40*/  PRMT R24, R24, 0x7632, R24 ;  /* 0x0000763218187816 */ /* 0x000fc40000000018 */
[----:B------:R-:W-:-:S03]  /*0c50*/  PRMT R28, R28, 0x7632, R28 ;  /* 0x000076321c1c7816 */ /* 0x000fc6000000001c */
[----:B------:R-:W-:Y:S01]  /*0c60*/  IMAD.U32 R17, R24, 0x10000, RZ ;  /* 0x0001000018117824 */ /* 0x000fe200078e00ff */
[----:B------:R-:W-:Y:S02]  /*0c70*/  SHF.L.U32 R20, R28, 0x10, RZ ;  /* 0x000000101c147819 */ /* 0x000fe400000006ff */
[C---:B------:R-:W-:Y:S01]  /*0c80*/  PRMT R18, R25.reuse, 0x7632, R18 ;  /* 0x0000763219127816 */ /* 0x040fe20000000012 */
[----:B------:R-:W-:Y:S01]  /*0c90*/  IMAD.U32 R21, R25, 0x10000, RZ ;  /* 0x0001000019157824 */ /* 0x000fe200078e00ff */
[----:B------:R-:W-:Y:S01]  /*0ca0*/  STL [R1+0x10], R17 ;  /* 0x0000101101007387 */ /* 0x000fe20000100800 */
[----:B------:R-:W-:-:S03]  /*0cb0*/  IMAD.U32 R19, R26, 0x10000, RZ ;  /* 0x000100001a137824 */ /* 0x000fc600078e00ff */
[----:B------:R3:W-:Y:S01]  /*0cc0*/  STL [R1+0xc], R20 ;  /* 0x00000c1401007387 */ /* 0x0007e20000100800 */
[----:B------:R-:W-:Y:S01]  /*0cd0*/  IMAD.U32 R18, R18, 0x10000, RZ ;  /* 0x0001000012127824 */ /* 0x000fe200078e00ff */
[----:B-1----:R-:W-:-:S04]  /*0ce0*/  FFMA R12, R59, R12, R58 ;  /* 0x0000000c3b0c7223 */ /* 0x002fc8000000003a */
[----:B------:R-:W-:-:S04]  /*0cf0*/  FMUL R16, R12, R12 ;  /* 0x0000000c0c107220 */ /* 0x000fc80000400000 */
[----:B------:R-:W-:Y:S01]  /*0d00*/  FMUL R16, R12, R16 ;  /* 0x000000100c107220 */ /* 0x000fe20000400000 */
[----:B------:R-:W-:Y:S01]  /*0d10*/  FFMA R13, R17, R13, R20 ;  /* 0x0000000d110d7223 */ /* 0x000fe20000000014 */
[----:B---3--:R-:W-:Y:S02]  /*0d20*/  SHF.L.U32 R20, R30, 0x10, RZ ;  /* 0x000000101e147819 */ /* 0x008fe400000006ff */
[----:B------:R-:W-:Y:S01]  /*0d30*/  FFMA R16, R16, 0.044714998453855514526, R12 ;  /* 0x3d37271310107823 */ /* 0x000fe2000000000c */
[----:B------:R0:W-:Y:S03]  /*0d40*/  STL [R1+0x14], R21 ;  /* 0x0000141501007387 */ /* 0x0001e60000100800 */
[----:B------:R-:W-:Y:S01]  /*0d50*/  FMUL R16, R16, 0.79788458347320556641 ;  /* 0x3f4c422a10107820 */ /* 0x000fe20000400000 */
[----:B------:R0:W-:Y:S03]  /*0d60*/  STL [R1+0x20], R19 ;  /* 0x0000201301007387 */ /* 0x0001e60000100800 */
[----:B------:R-:W-:Y:S01]  /*0d70*/  FADD.FTZ R17, |R16|, -RZ ;  /* 0x800000ff10117221 */ /* 0x000fe20000010200 */
[----:B------:R0:W-:Y:S04]  /*0d80*/  STL [R1+0x1c], R20 ;  /* 0x00001c1401007387 */ /* 0x0001e80000100800 */
[----:B------:R0:W-:Y:S01]  /*0d90*/  STL [R1+0x18], R18 ;  /* 0x0000181201007387 */ /* 0x0001e20000100800 */
[----:B------:R-:W-:Y:S01]  /*0da0*/  FSETP.GE.AND P0, PT, R17, 0.60000002384185791016, PT ;  /* 0x3f19999a1100780b */ /* 0x000fe20003f06000 */
[----:B------:R-:W-:Y:S01]  /*0db0*/  FMUL R24, R13, R13 ;  /* 0x0000000d0d187220 */ /* 0x000fe20000400000 */
[C---:B------:R-:W-:Y:S01]  /*0dc0*/  PRMT R28, R29.reuse, 0x7632, R28 ;  /* 0x000076321d1c7816 */ /* 0x040fe2000000001c */
[----:B------:R-:W-:-:S02]  /*0dd0*/  IMAD.U32 R29, R29, 0x10000, RZ ;  /* 0x000100001d1d7824 */ /* 0x000fc400078e00ff */
[----:B------:R-:W-:Y:S02]  /*0de0*/  FMUL R24, R13, R24 ;  /* 0x000000180d187220 */ /* 0x000fe40000400000 */
[----:B------:R-:W-:Y:S01]  /*0df0*/  FFMA R14, R21, R14, R29 ;  /* 0x0000000e150e7223 */ /* 0x000fe2000000001d */
[----:B------:R-:W-:Y:S01]  /*0e00*/  IMAD.U32 R28, R28, 0x10000, RZ ;  /* 0x000100001c1c7824 */ /* 0x000fe200078e00ff */
[----:B------:R-:W-:Y:S02]  /*0e10*/  FFMA R24, R24, 0.044714998453855514526, R13 ;  /* 0x3d37271318187823 */ /* 0x000fe4000000000d */
[----:B------:R-:W-:Y:S01]  /*0e20*/  FMUL R60, R14, R14 ;  /* 0x0000000e0e3c7220 */ /* 0x000fe20000400000 */
[----:B------:R-:W-:Y:S01]  /*0e30*/  FFMA R15, R18, R15, R28 ;  /* 0x0000000f120f7223 */ /* 0x000fe2000000001c */
[----:B------:R-:W-:Y:S01]  /*0e40*/  PRMT R26, R26, 0x7632, R26 ;  /* 0x000076321a1a7816 */ /* 0x000fe2000000001a */
[----:B--2---:R-:W-:Y:S01]  /*0e50*/  FFMA R32, R19, R32, R20 ;  /* 0x0000002013207223 */ /* 0x004fe20000000014 */
[----:B------:R-:W-:Y:S01]  /*0e60*/  PRMT R30, R30, 0x7632, R30 ;  /* 0x000076321e1e7816 */ /* 0x000fe2000000001e */
[----:B------:R-:W-:Y:S01]  /*0e70*/  FMUL R60, R14, R60 ;  /* 0x0000003c0e3c7220 */ /* 0x000fe20000400000 */
[----:B------:R-:W-:Y:S01]  /*0e80*/  FMUL R24, R24, 0.79788458347320556641 ;  /* 0x3f4c422a18187820 */ /* 0x000fe20000400000 */
[----:B------:R-:W-:Y:S01]  /*0e90*/  FMUL R61, R15, R15 ;  /* 0x0000000f0f3d7220 */ /* 0x000fe20000400000 */
[----:B------:R-:W-:Y:S05]  /*0ea0*/  @!P0 BRA `(.L_x_1) ;  /* 0x000000b000008947 */ /* 0x000fea0003800000 */
[C---:B0-----:R-:W-:Y:S01]  /*0eb0*/  FMUL R18, R17.reuse, 2.8853900432586669922 ;  /* 0x4038aa3b11127820 */ /* 0x041fe20000400000 */
[----:B------:R-:W-:Y:S01]  /*0ec0*/  IMAD.MOV.U32 R19, RZ, RZ, 0x3f800000 ;  /* 0x3f800000ff137424 */ /* 0x000fe200078e00ff */
[----:B------:R-:W-:-:S04]  /*0ed0*/  FSETP.GE.AND P0, PT, R17, 9.010913848876953125, PT ;  /* 0x41102cb41100780b */ /* 0x000fc80003f06000 */
[----:B------:R-:W0:Y:S02]  /*0ee0*/  MUFU.EX2 R18, R18 ;  /* 0x0000001200127308 */ /* 0x000e240000000800 */
[----:B0-----:R-:W-:-:S06]  /*0ef0*/  FADD R18, R18, 1 ;  /* 0x3f80000012127421 */ /* 0x001fcc0000000000 */
[----:B------:R-:W0:Y:S02]  /*0f00*/  MUFU.RCP R18, R18 ;  /* 0x0000001200127308 */ /* 0x000e240000001000 */
[----:B0-----:R-:W-:-:S05]  /*0f10*/  FFMA.FTZ R18, R18, -2, R19 ;  /* 0xc000000012127823 */ /* 0x001fca0000010013 */
[----:B------:R-:W-:-:S04]  /*0f20*/  FSEL R18, R18, 1, !P0 ;  /* 0x3f80000012127808 */ /* 0x000fc80004000000 */
[----:B------:R-:W-:-:S05]  /*0f30*/  LOP3.LUT R16, R18, 0x80000000, R16, 0xf8, !PT ;  /* 0x8000000012107812 */ /* 0x000fca00078ef810 */
[----:B------:R0:W-:Y:S01]  /*0f40*/  STL [R1+0x64], R16 ;  /* 0x0000641001007387 */ /* 0x0001e20000100800 */
[----:B------:R-:W-:Y:S05]  /*0f50*/  BRA `(.L_x_2) ;  /* 0x0000008000007947 */ /* 0x000fea0003800000 */
.L_x_1:
[----:B0-----:R-:W-:Y:S01]  /*0f60*/  MOV R17, 0x3c80f082 ;  /* 0x3c80f08200117802 */ /* 0x001fe20000000f00 */
[----:B------:R-:W-:-:S04]  /*0f70*/  FMUL R18, R16, R16 ;  /* 0x0000001010127220 */ /* 0x000fc80000400000 */
[----:B------:R-:W-:-:S04]  /*0f80*/  FFMA.FTZ R17, R18, R17, -0.052303962409496307373 ;  /* 0xbd563cae12117423 */ /* 0x000fc80000010011 */
[----:B------:R-:W-:-:S04]  /*0f90*/  FFMA.FTZ R17, R18, R17, 0.1331529766321182251 ;  /* 0x3e08594112117423 */ /* 0x000fc80000010011 */
[----:B------:R-:W-:-:S04]  /*0fa0*/  FFMA.FTZ R17, R18, R17, -0.33332768082618713379 ;  /* 0xbeaaa9ed12117423 */ /* 0x000fc80000010011 */
[----:B------:R-:W-:-:S04]  /*0fb0*/  FFMA.FTZ R17, R18, R17, RZ ;  /* 0x0000001112117223 */ /* 0x000fc800000100ff */
[----:B------:R-:W-:-:S05]  /*0fc0*/  FFMA.FTZ R16, R16, R17, R16 ;  /* 0x0000001110107223 */ /* 0x000fca0000010010 */
[----:B------:R0:W-:Y:S02]  /*0fd0*/  STL [R1+0x64], R16 ;  /* 0x0000641001007387 */ /* 0x0001e40000100800 */
.L_x_2:
[----:B------:R-:W-:Y:S05]  /*0fe0*/  BSYNC B0 ;  /* 0x0000000000007941 */ /* 0x000fea0003800000 */
.L_x_0:
[----:B------:R-:W-:Y:S01]  /*0ff0*/  IMAD.U32 R26, R26, 0x10000, RZ ;  /* 0x000100001a1a7824 */ /* 0x000fe200078e00ff */
[----:B------:R1:W-:Y:S01]  /*1000*/  STL [R1+0x74], R0 ;  /* 0x0000740001007387 */ /* 0x0003e20000100800 */
[----:B------:R-:W-:-:S03]  /*1010*/  FADD.FTZ R25, |R24|, -RZ ;  /* 0x800000ff18197221 */ /* 0x000fc60000010200 */
[----:B------:R2:W-:Y:S02]  /*1020*/  STL [R1+0x2c], R26 ;  /* 0x00002c1a01007387 */ /* 0x0005e40000100800 */
[----:B------:R-:W-:Y:S02]  /*1030*/  FSETP.GE.AND P0, PT, R25, 0.60000002384185791016, PT ;  /* 0x3f19999a1900780b */ /* 0x000fe40003f06000 */
[----:B0-----:R-:W0:Y:S01]  /*1040*/  LDS.128 R16, [R23.X4+0x8010] ;  /* 0x0080100017107984 */ /* 0x001e220000004c00 */
[----:B-1----:R-:W-:Y:S02]  /*1050*/  IMAD.U32 R0, R30, 0x10000, RZ ;  /* 0x000100001e007824 */ /* 0x002fe400078e00ff */
[----:B------:R-:W-:Y:S01]  /*1060*/  IMAD.MOV.U32 R30, RZ, RZ, R26 ;  /* 0x000000ffff1e7224 */ /* 0x000fe200078e001a */
[----:B------:R-:W1:Y:S01]  /*1070*/  LDS.128 R20, [R23.X4+0x8020] ;  /* 0x0080200017147984 */ /* 0x000e620000004c00 */
[----:B--2---:R-:W-:-:S03]  /*1080*/  FMUL R26, R15, R61 ;  /* 0x0000003d0f1a7220 */ /* 0x004fc60000400000 */
[----:B------:R-:W-:Y:S01]  /*1090*/  MOV R61, R30 ;  /* 0x0000001e003d7202 */ /* 0x000fe20000000f00 */
[----:B------:R-:W-:Y:S01]  /*10a0*/  FFMA R30, R60, 0.044714998453855514526, R14 ;  /* 0x3d3727133c1e7823 */ /* 0x000fe2000000000e */
[----:B------:R2:W-:Y:S01]  /*10b0*/  STL [R1+0x28], R0 ;  /* 0x0000280001007387 */ /* 0x0005e20000100800 */
[----:B------:R-:W-:-:S03]  /*10c0*/  IMAD.MOV.U32 R60, RZ, RZ, R0 ;  /* 0x000000ffff3c7224 */ /* 0x000fc600078e0000 */
[----:B--2---:R2:W5:Y:S01]  /*10d0*/  LDL.LU R0, [R1+0x74] ;  /* 0x0000740001007983 */ /* 0x0045620000300800 */
[----:B------:R-:W-:Y:S01]  /*10e0*/  BSSY B0, `(.L_x_3) ;  /* 0x0000019000007945 */ /* 0x000fe20003800000 */
[----:B------:R-:W-:Y:S01]  /*10f0*/  FFMA R33, R33, R61, R60 ;  /* 0x0000003d21217223 */ /* 0x000fe2000000003c */
[----:B------:R-:W-:Y:S01]  /*1100*/  FMUL R61, R32, R32 ;  /* 0x00000020203d7220 */ /* 0x000fe20000400000 */
[----:B------:R-:W-:Y:S05]  /*1110*/  @!P0 BRA `(.L_x_4) ;  /* 0x000000d000008947 */ /* 0x000fea0003800000 */
[----:B------:R-:W-:Y:S01]  /*1120*/  FMUL R60, R25, 2.8853900432586669922 ;  /* 0x4038aa3b193c7820 */ /* 0x000fe20000400000 */
[----:B-----5:R3:W-:Y:S05]  /*1130*/  STL [R1+0x74], R0 ;  /* 0x0000740001007387 */ /* 0x0207ea0000100800 */
[----:B------:R-:W4:Y:S01]  /*1140*/  MUFU.EX2 R60, R60 ;  /* 0x0000003c003c7308 */ /* 0x000f220000000800 */
[----:B---3--:R-:W-:Y:S01]  /*1150*/  IMAD.MOV.U32 R0, RZ, RZ, 0x3f800000 ;  /* 0x3f800000ff007424 */ /* 0x008fe200078e00ff */
[----:B----4-:R-:W-:-:S06]  /*1160*/  FADD R60, R60, 1 ;  /* 0x3f8000003c3c7421 */ /* 0x010fcc0000000000 */
[----:B------:R-:W3:Y:S01]  /*1170*/  MUFU.RCP R60, R60 ;  /* 0x0000003c003c7308 */ /* 0x000ee20000001000 */
[----:B------:R-:W-:Y:S01]  /*1180*/  FSETP.GE.AND P0, PT, R25, 9.010913848876953125, PT ;  /* 0x41102cb41900780b */ /* 0x000fe20003f06000 */
[----:B---3--:R-:W-:Y:S02]  /*1190*/  FFMA.FTZ R60, R60, -2, R0 ;  /* 0xc00000003c3c7823 */ /* 0x008fe40000010000 */
[----:B------:R3:W5:Y:S03]  /*11a0*/  LDL.LU R0, [R1+0x74] ;  /* 0x0000740001007983 */ /* 0x0007660000300800 */
[----:B------:R-:W-:-:S04]  /*11b0*/  FSEL R60, R60, 1, !P0 ;  /* 0x3f8000003c3c7808 */ /* 0x000fc80004000000 */
[----:B------:R-:W-:-:S05]  /*11c0*/  LOP3.LUT R24, R60, 0x80000000, R24, 0xf8, !PT ;  /* 0x800000003c187812 */ /* 0x000fca00078ef818 */
[----:B------:R3:W-:Y:S01]  /*11d0*/  STL [R1+0x60], R24 ;  /* 0x0000601801007387 */ /* 0x0007e20000100800 */
[----:B------:R-:W-:Y:S05]  /*11e0*/  BRA `(.L_x_5) ;  /* 0x0000008000007947 */ /* 0x000fea0003800000 */
.L_x_4:
[----:B------:R-:W-:Y:S01]  /*11f0*/  IMAD.MOV.U32 R25, RZ, RZ, 0x3c80f082 ;  /* 0x3c80f082ff197424 */ /* 0x000fe200078e00ff */
[----:B------:R-:W-:-:S04]  /*1200*/  FMUL R60, R24, R24 ;  /* 0x00000018183c7220 */ /* 0x000fc80000400000 */
[----:B------:R-:W-:-:S04]  /*1210*/  FFMA.FTZ R25, R60, R25, -0.052303962409496307373 ;  /* 0xbd563cae3c197423 */ /* 0x000fc80000010019 */
[----:B------:R-:W-:-:S04]  /*1220*/  FFMA.FTZ R25, R60, R25, 0.1331529766321182251 ;  /* 0x3e0859413c197423 */ /* 0x000fc80000010019 */
[----:B------:R-:W-:-:S04]  /*1230*/  FFMA.FTZ R25, R60, R25, -0.33332768082618713379 ;  /* 0xbeaaa9ed3c197423 */ /* 0x000fc80000010019 */
[----:B------:R-:W-:-:S04]  /*1240*/  FFMA.FTZ R25, R60, R25, RZ ;  /* 0x000000193c197223 */ /* 0x000fc800000100ff */
[----:B------:R-:W-:-:S05]  /*1250*/  FFMA.FTZ R24, R24, R25, R24 ;  /* 0x0000001918187223 */ /* 0x000fca0000010018 */
[----:B------:R3:W-:Y:S02]  /*1260*/  STL [R1+0x60], R24 ;  /* 0x0000601801007387 */ /* 0x0007e40000100800 */
.L_x_5:
[----:B------:R-:W-:Y:S05]  /*1270*/  BSYNC B0 ;  /* 0x0000000000007941 */ /* 0x000fea0003800000 */
.L_x_3:
[----:B------:R-:W-:Y:S01]  /*1280*/  FMUL R30, R30, 0.79788458347320556641 ;  /* 0x3f4c422a1e1e7820 */ /* 0x000fe20000400000 */
[C---:B------:R-:W-:Y:S01]  /*1290*/  PRMT R25, R27.reuse, 0x7632, R25 ;  /* 0x000076321b197816 */ /* 0x040fe20000000019 */
[----:B------:R-:W-:Y:S01]  /*12a0*/  BSSY B0, `(.L_x_6) ;  /* 0x0000022000007945 */ /* 0x000fe20003800000 */
[----:B---3--:R-:W-:Y:S01]  /*12b0*/  SHF.L.U32 R24, R27, 0x10, RZ ;  /* 0x000000101b187819 */ /* 0x008fe200000006ff */
[----:B------:R-:W-:Y:S01]  /*12c0*/  FADD.FTZ R60, |R30|, -RZ ;  /* 0x800000ff1e3c7221 */ /* 0x000fe20000010200 */
[C---:B------:R-:W-:Y:S01]  /*12d0*/  PRMT R27, R31.reuse, 0x7632, R27 ;  /* 0x000076321f1b7816 */ /* 0x040fe2000000001b */
[----:B------:R3:W-:Y:S01]  /*12e0*/  STL.S16 [R1], R25 ;  /* 0x0000001901007387 */ /* 0x0007e20000100600 */
[----:B------:R-:W-:Y:S02]  /*12f0*/  FFMA R26, R26, 0.044714998453855514526, R15 ;  /* 0x3d3727131a1a7823 */ /* 0x000fe4000000000f */
[----:B------:R-:W-:Y:S01]  /*1300*/  FSETP.GE.AND P0, PT, R60, 0.60000002384185791016, PT ;  /* 0x3f19999a3c00780b */ /* 0x000fe20003f06000 */
[----:B---3--:R-:W-:Y:S01]  /*1310*/  IMAD.U32 R25, R31, 0x10000, RZ ;  /* 0x000100001f197824 */ /* 0x008fe200078e00ff */
[----:B------:R-:W-:-:S03]  /*1320*/  FMUL R31, R32, R61 ;  /* 0x0000003d201f7220 */ /* 0x000fc60000400000 */
[----:B------:R-:W-:Y:S02]  /*1330*/  FFMA R34, R24, R34, R25 ;  /* 0x0000002218227223 */ /* 0x000fe40000000019 */
[----:B------:R3:W-:Y:S02]  /*1340*/  STL [R1+0x8], R31 ;  /* 0x0000081f01007387 */ /* 0x0007e40000100800 */
[----:B---3--:R-:W-:-:S04]  /*1350*/  FMUL R31, R33, R33 ;  /* 0x00000021211f7220 */ /* 0x008fc80000400000 */
        /* <DEDUP_REMOVED lines=14> */
.L_x_7:
        /* <DEDUP_REMOVED lines=8> */
.L_x_8:
[----:B------:R-:W-:Y:S05]  /*14c0*/  BSYNC B0 ;  /* 0x0000000000007941 */ /* 0x000fea0003800000 */
.L_x_6:
[----:B------:R-:W4:Y:S01]  /*14d0*/  LDL.LU R61, [R1+0x8] ;  /* 0x00000800013d7983 */ /* 0x000f220000300800 */
[----:B---3--:R-:W-:-:S03]  /*14e0*/  FMUL R30, R26, 0.79788458347320556641 ;  /* 0x3f4c422a1a1e7820 */ /* 0x008fc60000400000 */
[----:B------:R-:W3:Y:S01]  /*14f0*/  LDL.LU R26, [R1] ;  /* 0x00000000011a7983 */ /* 0x000ee20000300800 */
[----:B------:R-:W-:Y:S01]  /*1500*/  FMUL R31, R33, R31 ;  /* 0x0000001f211f7220 */ /* 0x000fe20000400000 */
[----:B------:R-:W-:Y:S01]  /*1510*/  FADD.FTZ R60, |R30|, -RZ ;  /* 0x800000ff1e3c7221 */ /* 0x000fe20000010200 */
[----:B------:R-:W-:Y:S01]  /*1520*/  IMAD.U32 R27, R27, 0x10000, RZ ;  /* 0x000100001b1b7824 */ /* 0x000fe200078e00ff */
[----:B------:R-:W-:Y:S02]  /*1530*/  BSSY B0, `(.L_x_9) ;  /* 0x000001e000007945 */ /* 0x000fe40003800000 */
[----:B------:R2:W-:Y:S01]  /*1540*/  STL [R1+0x4], R31 ;  /* 0x0000041f01007387 */ /* 0x0005e20000100800 */
[----:B------:R-:W-:Y:S01]  /*1550*/  FSETP.GE.AND P0, PT, R60, 0.60000002384185791016, PT ;  /* 0x3f19999a3c00780b */ /* 0x000fe20003f06000 */
[----:B--2---:R-:W-:Y:S01]  /*1560*/  FMUL R31, R34, R34 ;  /* 0x00000022221f7220 */ /* 0x004fe20000400000 */
[----:B----4-:R-:W-:Y:S01]  /*1570*/  FFMA R61, R61, 0.044714998453855514526, R32 ;  /* 0x3d3727133d3d7823 */ /* 0x010fe20000000020 */
[----:B---3--:R-:W-:-:S04]  /*1580*/  SHF.L.U32 R26, R26, 0x10, RZ ;  /* 0x000000101a1a7819 */ /* 0x008fc800000006ff */
[----:B------:R2:W-:Y:S01]  /*1590*/  STL [R1], R61 ;  /* 0x0000003d01007387 */ /* 0x0005e20000100800 */
[----:B------:R-:W-:-:S05]  /*15a0*/  FFMA R35, R26, R35, R27 ;  /* 0x000000231a237223 */ /* 0x000fca000000001b */
[----:B------:R-:W-:Y:S05]  /*15b0*/  @!P0 BRA `(.L_x_10) ;  /* 0x000000d000008947 */ /* 0x000fea0003800000 */
[----:B--2---:R-:W-:Y:S01]  /*15c0*/  FMUL R61, R60, 2.8853900432586669922 ;  /* 0x4038aa3b3c3d7820 */ /* 0x004fe20000400000 */
[----:B-----5:R2:W-:Y:S05]  /*15d0*/  STL [R1+0x74], R0 ;  /* 0x0000740001007387 */ /* 0x0205ea0000100800 */
[----:B------:R-:W3:Y:S01]  /*15e0*/  MUFU.EX2 R61, R61 ;  /* 0x0000003d003d7308 */ /* 0x000ee20000000800 */
[----:B--2---:R-:W-:Y:S01]  /*15f0*/  IMAD.MOV.U32 R0, RZ, RZ, 0x3f800000 ;  /* 0x3f800000ff007424 */ /* 0x004fe200078e00ff */
[----:B---3--:R-:W-:-:S06]  /*1600*/  FADD R61, R61, 1 ;  /* 0x3f8000003d3d7421 */ /* 0x008fcc0000000000 */
[----:B------:R-:W2:Y:S01]  /*1610*/  MUFU.RCP R61, R61 ;  /* 0x0000003d003d7308 */ /* 0x000ea20000001000 */
[----:B------:R-:W-:Y:S01]  /*1620*/  FSETP.GE.AND P0, PT, R60, 9.010913848876953125, PT ;  /* 0x41102cb43c00780b */ /* 0x000fe20003f06000 */
[----:B--2---:R-:W-:Y:S02]  /*1630*/  FFMA.FTZ R61, R61, -2, R0 ;  /* 0xc00000003d3d7823 */ /* 0x004fe40000010000 */
[----:B------:R2:W5:Y:S03]  /*1640*/  LDL.LU R0, [R1+0x74] ;  /* 0x0000740001007983 */ /* 0x0005660000300800 */
[----:B------:R-:W-:-:S04]  /*1650*/  FSEL R61, R61, 1, !P0 ;  /* 0x3f8000003d3d7808 */ /* 0x000fc80004000000 */
[----:B------:R-:W-:-:S05]  /*1660*/  LOP3.LUT R30, R61, 0x80000000, R30, 0xf8, !PT ;  /* 0x800000003d1e7812 */ /* 0x000fca00078ef81e */
[----:B------:R2:W-:Y:S01]  /*1670*/  STL [R1+0x58], R30 ;  /* 0x0000581e01007387 */ /* 0x0005e20000100800 */
[----:B------:R-:W-:Y:S05]  /*1680*/  BRA `(.L_x_11) ;  /* 0x0000008000007947 */ /* 0x000fea0003800000 */
.L_x_10:
[----:B------:R-:W-:Y:S01]  /*1690*/  IMAD.MOV.U32 R60, RZ, RZ, 0x3c80f082 ;  /* 0x3c80f082ff3c7424 */ /* 0x000fe200078e00ff */
[----:B--2---:R-:W-:-:S04]  /*16a0*/  FMUL R61, R30, R30 ;  /* 0x0000001e1e3d7220 */ /* 0x004fc80000400000 */
[----:B------:R-:W-:-:S04]  /*16b0*/  FFMA.FTZ R60, R61, R60, -0.052303962409496307373 ;  /* 0xbd563cae3d3c7423 */ /* 0x000fc8000001003c */
[----:B------:R-:W-:-:S04]  /*16c0*/  FFMA.FTZ R60, R61, R60, 0.1331529766321182251 ;  /* 0x3e0859413d3c7423 */ /* 0x000fc8000001003c */
[----:B------:R-:W-:-:S04]  /*16d0*/  FFMA.FTZ R60, R61, R60, -0.33332768082618713379 ;  /* 0xbeaaa9ed3d3c7423 */ /* 0x000fc8000001003c */
[----:B------:R-:W-:-:S04]  /*16e0*/  FFMA.FTZ R60, R61, R60, RZ ;  /* 0x0000003c3d3c7223 */ /* 0x000fc800000100ff */
[----:B------:R-:W-:-:S05]  /*16f0*/  FFMA.FTZ R30, R30, R60, R30 ;  /* 0x0000003c1e1e7223 */ /* 0x000fca000001001e */
[----:B------:R2:W-:Y:S02]  /*1700*/  STL [R1+0x58], R30 ;  /* 0x0000581e01007387 */ /* 0x0005e40000100800 */
.L_x_11:
[----:B------:R-:W-:Y:S05]  /*1710*/  BSYNC B0 ;  /* 0x0000000000007941 */ /* 0x000fea0003800000 */
.L_x_9:
[----:B--2---:R-:W2:Y:S04]  /*1720*/  LDL.LU R30, [R1] ;  /* 0x00000000011e7983 */ /* 0x004ea80000300800 */
[----:B------:R-:W3:Y:S01]  /*1730*/  LDL.LU R60, [R1+0x4] ;  /* 0x00000400013c7983 */ /* 0x000ee20000300800 */
[----:B0-----:R-:W-:Y:S01]  /*1740*/  FFMA R16, R59, R16, R58 ;  /* 0x000000103b107223 */ /* 0x001fe2000000003a */
[----:B------:R-:W-:Y:S01]  /*1750*/  BSSY B0, `(.L_x_12) ;  /* 0x000001d000007945 */ /* 0x000fe20003800000 */
[----:B------:R-:W-:Y:S01]  /*1760*/  FMUL R31, R34, R31 ;  /* 0x0000001f221f7220 */ /* 0x000fe20000400000 */
[----:B--2---:R-:W-:-:S04]  /*1770*/  FMUL R58, R30, 0.79788458347320556641 ;  /* 0x3f4c422a1e3a7820 */ /* 0x004fc80000400000 */
[----:B------:R-:W-:Y:S01]  /*1780*/  FADD.FTZ R30, |R58|, -RZ ;  /* 0x800000ff3a1e7221 */ /* 0x000fe20000010200 */
[----:B---3--:R-:W-:Y:S01]  /*1790*/  FFMA R59, R60, 0.044714998453855514526, R33 ;  /* 0x3d3727133c3b7823 */ /* 0x008fe20000000021 */
[----:B------:R-:W-:-:S03]  /*17a0*/  FMUL R60, R35, R35 ;  /* 0x00000023233c7220 */ /* 0x000fc60000400000 */
[----:B------:R-:W-:-:S13]  /*17b0*/  FSETP.GE.AND P0, PT, R30, 0.60000002384185791016, PT ;  /* 0x3f19999a1e00780b */ /* 0x000fda0003f06000 */
[----:B------:R-:W-:Y:S05]  /*17c0*/  @!P0 BRA `(.L_x_13) ;  /* 0x000000d000008947 */ /* 0x000fea0003800000 */
[----:B------:R-:W-:Y:S01]  /*17d0*/  FMUL R61, R30, 2.8853900432586669922 ;  /* 0x4038aa3b1e3d7820 */ /* 0x000fe20000400000 */
[----:B-----5:R0:W-:Y:S05]  /*17e0*/  STL [R1+0x74], R0 ;  /* 0x0000740001007387 */ /* 0x0201ea0000100800 */
[----:B------:R-:W2:Y:S01]  /*17f0*/  MUFU.EX2 R61, R61 ;  /* 0x0000003d003d7308 */ /* 0x000ea20000000800 */
[----:B0-----:R-:W-:Y:S01]  /*1800*/  MOV R0, 0x3f800000 ;  /* 0x3f80000000007802 */ /* 0x001fe20000000f00 */
[----:B--2---:R-:W-:-:S06]  /*1810*/  FADD R61, R61, 1 ;  /* 0x3f8000003d3d7421 */ /* 0x004fcc0000000000 */
[----:B------:R-:W0:Y:S01]  /*1820*/  MUFU.RCP R61, R61 ;  /* 0x0000003d003d7308 */ /* 0x000e220000001000 */
[----:B------:R-:W-:Y:S01]  /*1830*/  FSETP.GE.AND P0, PT, R30, 9.010913848876953125, PT ;  /* 0x41102cb41e00780b */ /* 0x000fe20003f06000 */
[----:B0-----:R-:W-:Y:S02]  /*1840*/  FFMA.FTZ R61, R61, -2, R0 ;  /* 0xc00000003d3d7823 */ /* 0x001fe40000010000 */
[----:B------:R0:W5:Y:S03]  /*1850*/  LDL.LU R0, [R1+0x74] ;  /* 0x0000740001007983 */ /* 0x0001660000300800 */
[----:B------:R-:W-:-:S04]  /*1860*/  FSEL R61, R61, 1, !P0 ;  /* 0x3f8000003d3d7808 */ /* 0x000fc80004000000 */
[----:B------:R-:W-:-:S05]  /*1870*/  LOP3.LUT R30, R61, 0x80000000, R58, 0xf8, !PT ;  /* 0x800000003d1e7812 */ /* 0x000fca00078ef83a */
[----:B------:R0:W-:Y:S01]  /*1880*/  STL [R1+0x54], R30 ;  /* 0x0000541e01007387 */ /* 0x0001e20000100800 */
[----:B------:R-:W-:Y:S05]  /*1890*/  BRA `(.L_x_14) ;  /* 0x0000008000007947 */ /* 0x000fea0003800000 */
.L_x_13:
        /* <DEDUP_REMOVED lines=8> */
.L_x_14:
[----:B------:R-:W-:Y:S05]  /*1920*/  BSYNC B0 ;  /* 0x0000000000007941 */ /* 0x000fea0003800000 */
.L_x_12:
[----:B------:R-:W2:Y:S04]  /*1930*/  LDL.LU R58, [R1+0xc] ;  /* 0x00000c00013a7983 */ /* 0x000ea80000300800 */
[----:B0-----:R-:W2:Y:S01]  /*1940*/  LDL.LU R30, [R1+0x10] ;  /* 0x00001000011e7983 */ /* 0x001ea20000300800 */
[----:B------:R-:W-:Y:S01]  /*1950*/  FMUL R59, R59, 0.79788458347320556641 ;  /* 0x3f4c422a3b3b7820 */ /* 0x000fe20000400000 */
[----:B------:R-:W-:Y:S01]  /*1960*/  BSSY B0, `(.L_x_15) ;  /* 0x000001d000007945 */ /* 0x000fe20003800000 */
[----:B------:R-:W-:Y:S01]  /*1970*/  FMUL R60, R35, R60 ;  /* 0x0000003c233c7220 */ /* 0x000fe20000400000 */
[----:B------:R-:W-:Y:S01]  /*1980*/  FFMA R31, R31, 0.044714998453855514526, R34 ;  /* 0x3d3727131f1f7823 */ /* 0x000fe20000000022 */
[----:B--2---:R-:W-:Y:S01]  /*1990*/  FFMA R17, R30, R17, R58 ;  /* 0x000000111e117223 */ /* 0x004fe2000000003a */
[----:B------:R-:W-:Y:S01]  /*19a0*/  FADD.FTZ R30, |R59|, -RZ ;  /* 0x800000ff3b1e7221 */ /* 0x000fe20000010200 */
[----:B------:R-:W-:-:S04]  /*19b0*/  FMUL R58, R16, R16 ;  /* 0x00000010103a7220 */ /* 0x000fc80000400000 */
[----:B------:R-:W-:-:S13]  /*19c0*/  FSETP.GE.AND P0, PT, R30, 0.60000002384185791016, PT ;  /* 0x3f19999a1e00780b */ /* 0x000fda0003f06000 */
[----:B------:R-:W-:Y:S05]  /*19d0*/  @!P0 BRA `(.L_x_16) ;  /* 0x000000d000008947 */ /* 0x000fea0003800000 */
[----:B------:R-:W-:Y:S01]  /*19e0*/  FMUL R61, R30, 2.8853900432586669922 ;  /* 0x4038aa3b1e3d7820 */ /* 0x000fe20000400000 */
[----:B-----5:R0:W-:Y:S05]  /*19f0*/  STL [R1+0x74], R0 ;  /* 0x0000740001007387 */ /* 0x0201ea0000100800 */
[----:B------:R-:W2:Y:S01]  /*1a00*/  MUFU.EX2 R61, R61 ;  /* 0x0000003d003d7308 */ /* 0x000ea20000000800 */
[----:B0-----:R-:W-:Y:S01]  /*1a10*/  IMAD.MOV.U32 R0, RZ, RZ, 0x3f800000 ;  /* 0x3f800000ff007424 */ /* 0x001fe200078e00ff */
        /* <DEDUP_REMOVED lines=9> */
.L_x_16:
        /* <DEDUP_REMOVED lines=8> */
.L_x_17:
[----:B------:R-:W-:Y:S05]  /*1b30*/  BSYNC B0 ;  /* 0x0000000000007941 */ /* 0x000fea0003800000 */
.L_x_15:
[----:B0-----:R-:W2:Y:S01]  /*1b40*/  LDL.LU R30, [R1+0x14] ;  /* 0x00001400011e7983 */ /* 0x001ea20000300800 */
[----:B------:R-:W-:Y:S01]  /*1b50*/  BSSY B0, `(.L_x_18) ;  /* 0x000001a000007945 */ /* 0x000fe20003800000 */
[----:B------:R-:W-:Y:S01]  /*1b60*/  FMUL R58, R16, R58 ;  /* 0x0000003a103a7220 */ /* 0x000fe20000400000 */
[----:B------:R-:W-:Y:S01]  /*1b70*/  FFMA R60, R60, 0.044714998453855514526, R35 ;  /* 0x3d3727133c3c7823 */ /* 0x000fe20000000023 */
[----:B--2---:R-:W-:Y:S01]  /*1b80*/  FFMA R18, R30, R18, R29 ;  /* 0x000000121e127223 */ /* 0x004fe2000000001d */
[----:B------:R-:W-:Y:S01]  /*1b90*/  FMUL R29, R31, 0.79788458347320556641 ;  /* 0x3f4c422a1f1d7820 */ /* 0x000fe20000400000 */
[----:B------:R-:W-:-:S03]  /*1ba0*/  FMUL R31, R17, R17 ;  /* 0x00000011111f7220 */ /* 0x000fc60000400000 */
[----:B------:R-:W-:-:S05]  /*1bb0*/  FADD.FTZ R30, |R29|, -RZ ;  /* 0x800000ff1d1e7221 */ /* 0x000fca0000010200 */
[----:B------:R-:W-:-:S13]  /*1bc0*/  FSETP.GE.AND P0, PT, R30, 0.60000002384185791016, PT ;  /* 0x3f19999a1e00780b */ /* 0x000fda0003f06000 */
[----:B------:R-:W-:Y:S05]  /*1bd0*/  @!P0 BRA `(.L_x_19) ;  /* 0x000000a000008947 */ /* 0x000fea0003800000 */
[C---:B------:R-:W-:Y:S01]  /*1be0*/  FMUL R59, R30.reuse, 2.8853900432586669922 ;  /* 0x4038aa3b1e3b7820 */ /* 0x040fe20000400000 */
[----:B------:R-:W-:Y:S02]  /*1bf0*/  MOV R61, 0x3f800000 ;  /* 0x3f800000003d7802 */ /* 0x000fe40000000f00 */
[----:B------:R-:W-:-:S03]  /*1c00*/  FSETP.GE.AND P0, PT, R30, 9.010913848876953125, PT ;  /* 0x41102cb41e00780b */ /* 0x000fc60003f06000 */
[----:B------:R-:W0:Y:S02]  /*1c10*/  MUFU.EX2 R59, R59 ;  /* 0x0000003b003b7308 */ /* 0x000e240000000800 */
[----:B0-----:R-:W-:-:S06]  /*1c20*/  FADD R59, R59, 1 ;  /* 0x3f8000003b3b7421 */ /* 0x001fcc0000000000 */
[----:B------:R-:W0:Y:S02]  /*1c30*/  MUFU.RCP R59, R59 ;  /* 0x0000003b003b7308 */ /* 0x000e240000001000 */
[----:B0-----:R-:W-:-:S05]  /*1c40*/  FFMA.FTZ R59, R59, -2, R61 ;  /* 0xc00000003b3b7823 */ /* 0x001fca000001003d */
[----:B------:R-:W-:-:S04]  /*1c50*/  FSEL R59, R59, 1, !P0 ;  /* 0x3f8000003b3b7808 */ /* 0x000fc80004000000 */
[----:B------:R-:W-:Y:S01]  /*1c60*/  LOP3.LUT R29, R59, 0x80000000, R29, 0xf8, !PT ;  /* 0x800000003b1d7812 */ /* 0x000fe200078ef81d */
[----:B------:R-:W-:Y:S05]  /*1c70*/  BRA `(.L_x_20) ;  /* 0x0000007000007947 */ /* 0x000fea0003800000 */
.L_x_19:
[----:B------:R-:W-:Y:S01]  /*1c80*/  IMAD.MOV.U32 R30, RZ, RZ, 0x3c80f082 ;  /* 0x3c80f082ff1e7424 */ /* 0x000fe200078e00ff */
[----:B------:R-:W-:-:S04]  /*1c90*/  FMUL R59, R29, R29 ;  /* 0x0000001d1d3b7220 */ /* 0x000fc80000400000 */
[----:B------:R-:W-:-:S04]  /*1ca0*/  FFMA.FTZ R30, R59, R30, -0.052303962409496307373 ;  /* 0xbd563cae3b1e7423 */ /* 0x000fc8000001001e */
[----:B------:R-:W-:-:S04]  /*1cb0*/  FFMA.FTZ R30, R59, R30, 0.1331529766321182251 ;  /* 0x3e0859413b1e7423 */ /* 0x000fc8000001001e */
[----:B------:R-:W-:-:S04]  /*1cc0*/  FFMA.FTZ R30, R59, R30, -0.33332768082618713379 ;  /* 0xbeaaa9ed3b1e7423 */ /* 0x000fc8000001001e */
[----:B------:R-:W-:-:S04]  /*1cd0*/  FFMA.FTZ R30, R59, R30, RZ ;  /* 0x0000001e3b1e7223 */ /* 0x000fc800000100ff */
[----:B------:R-:W-:Y:S02]  /*1ce0*/  FFMA.FTZ R29, R29, R30, R29 ;  /* 0x0000001e1d1d7223 */ /* 0x000fe4000001001d */
.L_x_20:
[----:B------:R-:W-:Y:S05]  /*1cf0*/  BSYNC B0 ;  /* 0x0000000000007941 */ /* 0x000fea0003800000 */
.L_x_18:
[----:B------:R-:W2:Y:S01]  /*1d00*/  LDL.LU R30, [R1+0x18] ;  /* 0x00001800011e7983 */ /* 0x000ea20000300800 */
[----:B------:R-:W-:Y:S01]  /*1d10*/  BSSY B0, `(.L_x_21) ;  /* 0x000001a000007945 */ /* 0x000fe20003800000 */
[----:B------:R-:W-:Y:S01]  /*1d20*/  FFMA R59, R58, 0.044714998453855514526, R16 ;  /* 0x3d3727133a3b7823 */ /* 0x000fe20000000010 */
[----:B------:R-:W-:Y:S01]  /*1d30*/  FMUL R31, R17, R31 ;  /* 0x0000001f111f7220 */ /* 0x000fe20000400000 */
[----:B------:R-:W-:Y:S01]  /*1d40*/  FMUL R58, R18, R18 ;  /* 0x00000012123a7220 */ /* 0x000fe20000400000 */
[----:B--2---:R-:W-:Y:S01]  /*1d50*/  FFMA R19, R30, R19, R28 ;  /* 0x000000131e137223 */ /* 0x004fe2000000001c */
[----:B------:R-:W-:-:S04]  /*1d60*/  FMUL R28, R60, 0.79788458347320556641 ;  /* 0x3f4c422a3c1c7820 */ /* 0x000fc80000400000 */
[----:B------:R-:W-:-:S05]  /*1d70*/  FADD.FTZ R30, |R28|, -RZ ;  /* 0x800000ff1c1e7221 */ /* 0x000fca0000010200 */
[----:B------:R-:W-:-:S13]  /*1d80*/  FSETP.GE.AND P0, PT, R30, 0.60000002384185791016, PT ;  /* 0x3f19999a1e00780b */ /* 0x000fda0003f06000 */
[----:B------:R-:W-:Y:S05]  /*1d90*/  @!P0 BRA `(.L_x_22) ;  /* 0x000000a000008947 */ /* 0x000fea0003800000 */
[C---:B------:R-:W-:Y:S01]  /*1da0*/  FMUL R60, R30.reuse, 2.8853900432586669922 ;  /* 0x4038aa3b1e3c7820 */ /* 0x040fe20000400000 */
[----:B------:R-:W-:Y:S01]  /*1db0*/  IMAD.MOV.U32 R61, RZ, RZ, 0x3f800000 ;  /* 0x3f800000ff3d7424 */ /* 0x000fe200078e00ff */
[----:B------:R-:W-:-:S04]  /*1dc0*/  FSETP.GE.AND P0, PT, R30, 9.010913848876953125, PT ;  /* 0x41102cb41e00780b */ /* 0x000fc80003f06000 */
[----:B------:R-:W0:Y:S02]  /*1dd0*/  MUFU.EX2 R60, R60 ;  /* 0x0000003c003c7308 */ /* 0x000e240000000800 */
[----:B0-----:R-:W-:-:S06]  /*1de0*/  FADD R60, R60, 1 ;  /* 0x3f8000003c3c7421 */ /* 0x001fcc0000000000 */
[----:B------:R-:W0:Y:S02]  /*1df0*/  MUFU.RCP R60, R60 ;  /* 0x0000003c003c7308 */ /* 0x000e240000001000 */
[----:B0-----:R-:W-:-:S05]  /*1e00*/  FFMA.FTZ R60, R60, -2, R61 ;  /* 0xc00000003c3c7823 */ /* 0x001fca000001003d */
[----:B------:R-:W-:-:S04]  /*1e10*/  FSEL R60, R60, 1, !P0 ;  /* 0x3f8000003c3c7808 */ /* 0x000fc80004000000 */
[----:B------:R-:W-:Y:S01]  /*1e20*/  LOP3.LUT R28, R60, 0x80000000, R28, 0xf8, !PT ;  /* 0x800000003c1c7812 */ /* 0x000fe200078ef81c */
[----:B------:R-:W-:Y:S05]  /*1e30*/  BRA `(.L_x_23) ;  /* 0x0000007000007947 */ /* 0x000fea0003800000 */
.L_x_22:
[----:B------:R-:W-:Y:S01]  /*1e40*/  IMAD.MOV.U32 R30, RZ, RZ, 0x3c80f082 ;  /* 0x3c80f082ff1e7424 */ /* 0x000fe200078e00ff */
[----:B------:R-:W-:-:S04]  /*1e50*/  FMUL R60, R28, R28 ;  /* 0x0000001c1c3c7220 */ /* 0x000fc80000400000 */
[----:B------:R-:W-:-:S04]  /*1e60*/  FFMA.FTZ R30, R60, R30, -0.052303962409496307373 ;  /* 0xbd563cae3c1e7423 */ /* 0x000fc8000001001e */
[----:B------:R-:W-:-:S04]  /*1e70*/  FFMA.FTZ R30, R60, R30, 0.1331529766321182251 ;  /* 0x3e0859413c1e7423 */ /* 0x000fc8000001001e */
[----:B------:R-:W-:-:S04]  /*1e80*/  FFMA.FTZ R30, R60, R30, -0.33332768082618713379 ;  /* 0xbeaaa9ed3c1e7423 */ /* 0x000fc8000001001e */
[----:B------:R-:W-:-:S04]  /*1e90*/  FFMA.FTZ R30, R60, R30, RZ ;  /* 0x0000001e3c1e7223 */ /* 0x000fc800000100ff */
[----:B------:R-:W-:Y:S02]  /*1ea0*/  FFMA.FTZ R28, R28, R30, R28 ;  /* 0x0000001e1c1c7223 */ /* 0x000fe4000001001c */
.L_x_23:
[----:B------:R-:W-:Y:S05]  /*1eb0*/  BSYNC B0 ;  /* 0x0000000000007941 */ /* 0x000fea0003800000 */
.L_x_21:
[----:B------:R-:W2:Y:S04]  /*1ec0*/  LDL.LU R60, [R1+0x1c] ;  /* 0x00001c00013c7983 */ /* 0x000ea80000300800 */
[----:B------:R-:W2:Y:S01]  /*1ed0*/  LDL.LU R30, [R1+0x20] ;  /* 0x00002000011e7983 */ /* 0x000ea20000300800 */
[----:B------:R-:W-:Y:S01]  /*1ee0*/  BSSY B0, `(.L_x_24) ;  /* 0x000001e000007945 */ /* 0x000fe20003800000 */
[----:B------:R-:W-:Y:S01]  /*1ef0*/  FMUL R58, R18, R58 ;  /* 0x0000003a123a7220 */ /* 0x000fe20000400000 */
[----:B-12---:R-:W-:Y:S01]  /*1f00*/  FFMA R20, R30, R20, R60 ;  /* 0x000000141e147223 */ /* 0x006fe2000000003c */
[----:B------:R-:W-:Y:S01]  /*1f10*/  FMUL R30, R59, 0.79788458347320556641 ;  /* 0x3f4c422a3b1e7820 */ /* 0x000fe20000400000 */
[----:B------:R-:W-:Y:S01]  /*1f20*/  FFMA R60, R31, 0.044714998453855514526, R17 ;  /* 0x3d3727131f3c7823 */ /* 0x000fe20000000011 */
[----:B------:R-:W-:-:S02]  /*1f30*/  FMUL R31, R19, R19 ;  /* 0x00000013131f7220 */ /* 0x000fc40000400000 */
[----:B------:R-:W-:-:S05]  /*1f40*/  FADD.FTZ R59, |R30|, -RZ ;  /* 0x800000ff1e3b7221 */ /* 0x000fca0000010200 */
[----:B------:R-:W-:-:S13]  /*1f50*/  FSETP.GE.AND P0, PT, R59, 0.60000002384185791016, PT ;  /* 0x3f19999a3b00780b */ /* 0x000fda0003f06000 */
[----:B------:R-:W-:Y:S05]  /*1f60*/  @!P0 BRA `(.L_x_25) ;  /* 0x000000d000008947 */ /* 0x000fea0003800000 */
[----:B------:R-:W-:Y:S01]  /*1f70*/  FMUL R61, R59, 2.8853900432586669922 ;  /* 0x4038aa3b3b3d7820 */ /* 0x000fe20000400000 */
[----:B-----5:R0:W-:Y:S05]  /*1f80*/  STL [R1+0x74], R0 ;  /* 0x0000740001007387 */ /* 0x0201ea0000100800 */
[----:B------:R-:W1:Y:S01]  /*1f90*/  MUFU.EX2 R61, R61 ;  /* 0x0000003d003d7308 */ /* 0x000e620000000800 */
[----:B0-----:R-:W-:Y:S01]  /*1fa0*/  MOV R0, 0x3f800000 ;  /* 0x3f80000000007802 */ /* 0x001fe20000000f00 */
[----:B-1----:R-:W-:-:S06]  /*1fb0*/  FADD R61, R61, 1 ;  /* 0x3f8000003d3d7421 */ /* 0x002fcc0000000000 */
        /* <DEDUP_REMOVED lines=8> */
.L_x_25:
        /* <DEDUP_REMOVED lines=8> */
.L_x_26:
[----:B------:R-:W-:Y:S05]  /*20c0*/  BSYNC B0 ;  /* 0x0000000000007941 */ /* 0x000fea0003800000 */
.L_x_24:
        /* <DEDUP_REMOVED lines=13> */
[----:B------:R-:W1:Y:S01]  /*21a0*/  MUFU.EX2 R61, R61 ;  /* 0x0000003d003d7308 */ /* 0x000e620000000800 */
[----:B0-----:R-:W-:Y:S01]  /*21b0*/  IMAD.MOV.U32 R0, RZ, RZ, 0x3f800000 ;  /* 0x3f800000ff007424 */ /* 0x001fe200078e00ff */
        /* <DEDUP_REMOVED lines=9> */
.L_x_28:
        /* <DEDUP_REMOVED lines=8> */
.L_x_29:
[----:B------:R-:W-:Y:S05]  /*22d0*/  BSYNC B0 ;  /* 0x0000000000007941 */ /* 0x000fea0003800000 */
.L_x_27:
[----:B------:R-:W-:Y:S01]  /*22e0*/  FFMA R22, R22, R24, R25 ;  /* 0x0000001816167223 */ /* 0x000fe20000000019 */
[----:B------:R-:W-:Y:S01]  /*22f0*/  FMUL R25, R58, 0.79788458347320556641 ;  /* 0x3f4c422a3a197820 */ /* 0x000fe20000400000 */
[----:B------:R-:W-:Y:S01]  /*2300*/  BSSY B0, `(.L_x_30) ;  /* 0x0000018000007945 */ /* 0x000fe20003800000 */
[----:B------:R-:W-:Y:S01]  /*2310*/  FMUL R59, R20, R59 ;  /* 0x0000003b143b7220 */ /* 0x000fe20000400000 */
[----:B------:R-:W-:Y:S01]  /*2320*/  FFMA R31, R31, 0.044714998453855514526, R19 ;  /* 0x3d3727131f1f7823 */ /* 0x000fe20000000013 */
[----:B------:R-:W-:Y:S01]  /*2330*/  FADD.FTZ R24, |R25|, -RZ ;  /* 0x800000ff19187221 */ /* 0x000fe20000010200 */
[----:B0-----:R-:W-:-:S04]  /*2340*/  FMUL R30, R21, R21 ;  /* 0x00000015151e7220 */ /* 0x001fc80000400000 */
        /* <DEDUP_REMOVED lines=12> */
.L_x_31:
[----:B------:R-:W-:Y:S01]  /*2410*/  IMAD.MOV.U32 R24, RZ, RZ, 0x3c80f082 ;  /* 0x3c80f082ff187424 */ /* 0x000fe200078e00ff */
[----:B------:R-:W-:-:S04]  /*2420*/  FMUL R58, R25, R25 ;  /* 0x00000019193a7220 */ /* 0x000fc80000400000 */
[----:B------:R-:W-:-:S04]  /*2430*/  FFMA.FTZ R24, R58, R24, -0.052303962409496307373 ;  /* 0xbd563cae3a187423 */ /* 0x000fc80000010018 */
[----:B------:R-:W-:-:S04]  /*2440*/  FFMA.FTZ R24, R58, R24, 0.1331529766321182251 ;  /* 0x3e0859413a187423 */ /* 0x000fc80000010018 */
[----:B------:R-:W-:-:S04]  /*2450*/  FFMA.FTZ R24, R58, R24, -0.33332768082618713379 ;  /* 0xbeaaa9ed3a187423 */ /* 0x000fc80000010018 */
[----:B------:R-:W-:-:S04]  /*2460*/  FFMA.FTZ R24, R58, R24, RZ ;  /* 0x000000183a187223 */ /* 0x000fc800000100ff */
[----:B------:R-:W-:Y:S02]  /*2470*/  FFMA.FTZ R25, R25, R24, R25 ;  /* 0x0000001819197223 */ /* 0x000fe40000010019 */
.L_x_32:
[----:B------:R-:W-:Y:S05]  /*2480*/  BSYNC B0 ;  /* 0x0000000000007941 */ /* 0x000fea0003800000 */
.L_x_30:
[----:B------:R-:W-:Y:S01]  /*2490*/  FMUL R58, R31, 0.79788458347320556641 ;  /* 0x3f4c422a1f3a7820 */ /* 0x000fe20000400000 */
[----:B------:R-:W-:Y:S01]  /*24a0*/  BSSY B0, `(.L_x_33) ;  /* 0x0000019000007945 */ /* 0x000fe20003800000 */
[----:B------:R-:W-:Y:S01]  /*24b0*/  FFMA R23, R23, R26, R27 ;  /* 0x0000001a17177223 */ /* 0x000fe2000000001b */
[----:B------:R-:W-:Y:S01]  /*24c0*/  FMUL R27, R21, R30 ;  /* 0x0000001e151b7220 */ /* 0x000fe20000400000 */
[----:B------:R-:W-:Y:S01]  /*24d0*/  FADD.FTZ R24, |R58|, -RZ ;  /* 0x800000ff3a187221 */ /* 0x000fe20000010200 */
[----:B------:R-:W-:Y:S01]  /*24e0*/  FFMA R26, R59, 0.044714998453855514526, R20 ;  /* 0x3d3727133b1a7823 */ /* 0x000fe20000000014 */
[----:B------:R-:W-:-:S03]  /*24f0*/  FMUL R31, R22, R22 ;  /* 0x00000016161f7220 */ /* 0x000fc60000400000 */
        /* <DEDUP_REMOVED lines=12> */
.L_x_34:
[----:B------:R-:W-:Y:S01]  /*25c0*/  IMAD.MOV.U32 R24, RZ, RZ, 0x3c80f082 ;  /* 0x3c80f082ff187424 */ /* 0x000fe200078e00ff */
[----:B------:R-:W-:-:S04]  /*25d0*/  FMUL R30, R58, R58 ;  /* 0x0000003a3a1e7220 */ /* 0x000fc80000400000 */
[----:B------:R-:W-:-:S04]  /*25e0*/  FFMA.FTZ R24, R30, R24, -0.052303962409496307373 ;  /* 0xbd563cae1e187423 */ /* 0x000fc80000010018 */
[----:B------:R-:W-:-:S04]  /*25f0*/  FFMA.FTZ R24, R30, R24, 0.1331529766321182251 ;  /* 0x3e0859411e187423 */ /* 0x000fc80000010018 */
[----:B------:R-:W-:-:S04]  /*2600*/  FFMA.FTZ R24, R30, R24, -0.33332768082618713379 ;  /* 0xbeaaa9ed1e187423 */ /* 0x000fc80000010018 */
[----:B------:R-:W-:-:S04]  /*2610*/  FFMA.FTZ R24, R30, R24, RZ ;  /* 0x000000181e187223 */ /* 0x000fc800000100ff */
[----:B------:R-:W-:Y:S02]  /*2620*/  FFMA.FTZ R58, R58, R24, R58 ;  /* 0x000000183a3a7223 */ /* 0x000fe4000001003a */
.L_x_35:
[----:B------:R-:W-:Y:S05]  /*2630*/  BSYNC B0 ;  /* 0x0000000000007941 */ /* 0x000fea0003800000 */
.L_x_33:
[----:B------:R-:W-:Y:S01]  /*2640*/  FMUL R26, R26, 0.79788458347320556641 ;  /* 0x3f4c422a1a1a7820 */ /* 0x000fe20000400000 */
[----:B------:R-:W-:Y:S01]  /*2650*/  BSSY B0, `(.L_x_36) ;  /* 0x0000018000007945 */ /* 0x000fe20003800000 */
[----:B------:R-:W-:Y:S01]  /*2660*/  FMUL R31, R22, R31 ;  /* 0x0000001f161f7220 */ /* 0x000fe20000400000 */
[----:B------:R-:W-:Y:S01]  /*2670*/  FFMA R27, R27, 0.044714998453855514526, R21 ;  /* 0x3d3727131b1b7823 */ /* 0x000fe20000000015 */
[----:B------:R-:W-:Y:S01]  /*2680*/  FADD.FTZ R24, |R26|, -RZ ;  /* 0x800000ff1a187221 */ /* 0x000fe20000010200 */
[----:B------:R-:W-:-:S04]  /*2690*/  FMUL R30, R23, R23 ;  /* 0x00000017171e7220 */ /* 0x000fc80000400000 */
        /* <DEDUP_REMOVED lines=12> */
.L_x_37:
[----:B------:R-:W-:Y:S01]  /*2760*/  IMAD.MOV.U32 R24, RZ, RZ, 0x3c80f082 ;  /* 0x3c80f082ff187424 */ /* 0x000fe200078e00ff */
[----:B------:R-:W-:-:S04]  /*2770*/  FMUL R59, R26, R26 ;  /* 0x0000001a1a3b7220 */ /* 0x000fc80000400000 */
[----:B------:R-:W-:-:S04]  /*2780*/  FFMA.FTZ R24, R59, R24, -0.052303962409496307373 ;  /* 0xbd563cae3b187423 */ /* 0x000fc80000010018 */
[----:B------:R-:W-:-:S04]  /*2790*/  FFMA.FTZ R24, R59, R24, 0.1331529766321182251 ;  /* 0x3e0859413b187423 */ /* 0x000fc80000010018 */
[----:B------:R-:W-:-:S04]  /*27a0*/  FFMA.FTZ R24, R59, R24, -0.33332768082618713379 ;  /* 0xbeaaa9ed3b187423 */ /* 0x000fc80000010018 */
[----:B------:R-:W-:-:S04]  /*27b0*/  FFMA.FTZ R24, R59, R24, RZ ;  /* 0x000000183b187223 */ /* 0x000fc800000100ff */
[----:B------:R-:W-:Y:S02]  /*27c0*/  FFMA.FTZ R26, R26, R24, R26 ;  /* 0x000000181a1a7223 */ /* 0x000fe4000001001a */
.L_x_38:
[----:B------:R-:W-:Y:S05]  /*27d0*/  BSYNC B0 ;  /* 0x0000000000007941 */ /* 0x000fea0003800000 */
.L_x_36:
[----:B------:R-:W-:Y:S01]  /*27e0*/  FMUL R27, R27, 0.79788458347320556641 ;  /* 0x3f4c422a1b1b7820 */ /* 0x000fe20000400000 */
[----:B------:R-:W-:Y:S01]  /*27f0*/  BSSY B0, `(.L_x_39) ;  /* 0x0000017000007945 */ /* 0x000fe20003800000 */
[----:B------:R-:W-:Y:S01]  /*2800*/  FMUL R30, R23, R30 ;  /* 0x0000001e171e7220 */ /* 0x000fe20000400000 */
[----:B------:R-:W-:Y:S01]  /*2810*/  FFMA R31, R31, 0.044714998453855514526, R22 ;  /* 0x3d3727131f1f7823 */ /* 0x000fe20000000016 */
        /* <DEDUP_REMOVED lines=13> */
.L_x_40:
[----:B------:R-:W-:Y:S01]  /*28f0*/  IMAD.MOV.U32 R24, RZ, RZ, 0x3c80f082 ;  /* 0x3c80f082ff187424 */ /* 0x000fe200078e00ff */
[----:B------:R-:W-:-:S04]  /*2900*/  FMUL R59, R27, R27 ;  /* 0x0000001b1b3b7220 */ /* 0x000fc80000400000 */
[----:B------:R-:W-:-:S04]  /*2910*/  FFMA.FTZ R24, R59, R24, -0.052303962409496307373 ;  /* 0xbd563cae3b187423 */ /* 0x000fc80000010018 */
[----:B------:R-:W-:-:S04]  /*2920*/  FFMA.FTZ R24, R59, R24, 0.1331529766321182251 ;  /* 0x3e0859413b187423 */ /* 0x000fc80000010018 */
[----:B------:R-:W-:-:S04]  /*2930*/  FFMA.FTZ R24, R59, R24, -0.33332768082618713379 ;  /* 0xbeaaa9ed3b187423 */ /* 0x000fc80000010018 */
[----:B------:R-:W-:-:S04]  /*2940*/  FFMA.FTZ R24, R59, R24, RZ ;  /* 0x000000183b187223 */ /* 0x000fc800000100ff */
[----:B------:R-:W-:Y:S02]  /*2950*/  FFMA.FTZ R27, R27, R24, R27 ;  /* 0x000000181b1b7223 */ /* 0x000fe4000001001b */
.L_x_41:
[----:B------:R-:W-:Y:S05]  /*2960*/  BSYNC B0 ;  /* 0x0000000000007941 */ /* 0x000fea0003800000 */
.L_x_39:
[----:B------:R-:W-:Y:S01]  /*2970*/  FMUL R31, R31, 0.79788458347320556641 ;  /* 0x3f4c422a1f1f7820 */ /* 0x000fe20000400000 */
[----:B------:R-:W-:Y:S01]  /*2980*/  BSSY B0, `(.L_x_42) ;  /* 0x0000016000007945 */ /* 0x000fe20003800000 */
[----:B------:R-:W-:Y:S02]  /*2990*/  FFMA R30, R30, 0.044714998453855514526, R23 ;  /* 0x3d3727131e1e7823 */ /* 0x000fe40000000017 */
        /* <DEDUP_REMOVED lines=13> */
.L_x_43:
[----:B------:R-:W-:Y:S01]  /*2a70*/  IMAD.MOV.U32 R24, RZ, RZ, 0x3c80f082 ;  /* 0x3c80f082ff187424 */ /* 0x000fe200078e00ff */
[----:B------:R-:W-:-:S04]  /*2a80*/  FMUL R59, R31, R31 ;  /* 0x0000001f1f3b7220 */ /* 0x000fc80000400000 */
[----:B------:R-:W-:-:S04]  /*2a90*/  FFMA.FTZ R24, R59, R24, -0.052303962409496307373 ;  /* 0xbd563cae3b187423 */ /* 0x000fc80000010018 */
[----:B------:R-:W-:-:S04]  /*2aa0*/  FFMA.FTZ R24, R59, R24, 0.1331529766321182251 ;  /* 0x3e0859413b187423 */ /* 0x000fc80000010018 */
[----:B------:R-:W-:-:S04]  /*2ab0*/  FFMA.FTZ R24, R59, R24, -0.33332768082618713379 ;  /* 0xbeaaa9ed3b187423 */ /* 0x000fc80000010018 */
[----:B------:R-:W-:-:S04]  /*2ac0*/  FFMA.FTZ R24, R59, R24, RZ ;  /* 0x000000183b187223 */ /* 0x000fc800000100ff */
[----:B------:R-:W-:Y:S02]  /*2ad0*/  FFMA.FTZ R31, R31, R24, R31 ;  /* 0x000000181f1f7223 */ /* 0x000fe4000001001f */
.L_x_44:
[----:B------:R-:W-:Y:S05]  /*2ae0*/  BSYNC B0 ;  /* 0x0000000000007941 */ /* 0x000fea0003800000 */
.L_x_42:
[----:B------:R-:W2:Y:S04]  /*2af0*/  LDL.LU R61, [R1+0x30] ;  /* 0x00003000013d7983 */ /* 0x000ea80000300800 */
[----:B------:R-:W0:Y:S04]  /*2b00*/  S2R R24, SR_TID.X ;  /* 0x0000000000187919 */ /* 0x000e280000002100 */
[----:B------:R0:W-:Y:S01]  /*2b10*/  STL [R1+0x78], R2 ;  /* 0x0000780201007387 */ /* 0x0001e20000100800 */
[----:B------:R-:W-:Y:S01]  /*2b20*/  IMAD.U32 R59, RZ, RZ, UR4 ;  /* 0x00000004ff3b7e24 */ /* 0x000fe2000f8e00ff */
[----:B------:R-:W-:-:S04]  /*2b30*/  USHF.L.U32 UR7, UR6, 0x1, URZ ;  /* 0x0000000106077899 */ /* 0x000fc8000800063f */
[----:B------:R-:W-:Y:S01]  /*2b40*/  UISETP.GE.AND UP0, UPT, UR7, 0x200, UPT ;  /* 0x000002000700788c */ /* 0x000fe2000bf06270 */
[----:B-----5:R1:W-:Y:S01]  /*2b50*/  STL [R1+0x74], R0 ;  /* 0x0000740001007387 */ /* 0x0203e20000100800 */
[C---:B0-----:R-:W-:Y:S01]  /*2b60*/  SHF.L.U32 R2, R24.reuse, 0x2, RZ ;  /* 0x0000000218027819 */ /* 0x041fe200000006ff */
[----:B------:R-:W-:Y:S02]  /*2b70*/  IMAD.SHL.U32 R60, R24, 0x4, RZ ;  /* 0x00000004183c7824 */ /* 0x000fe400078e00ff */
[----:B------:R-:W-:Y:S01]  /*2b80*/  IMAD.U32 R24, RZ, RZ, UR4 ;  /* 0x00000004ff187e24 */ /* 0x000fe2000f8e00ff */
[----:B------:R-:W-:Y:S02]  /*2b90*/  LOP3.LUT R2, R2, 0xffc, RZ, 0xc0, !PT ;  /* 0x00000ffc02027812 */ /* 0x000fe400078ec0ff */
[----:B------:R-:W-:Y:S02]  /*2ba0*/  LOP3.LUT R59, R59, 0xffc, R60, 0xf8, !PT ;  /* 0x00000ffc3b3b7812 */ /* 0x000fe400078ef83c */
[----:B------:R-:W-:Y:S01]  /*2bb0*/  LOP3.LUT R24, R24, 0x1000, R2, 0xfe, !PT ;  /* 0x0000100018187812 */ /* 0x000fe200078efe02 */
[----:B------:R-:W-:-:S02]  /*2bc0*/  IMAD.U32 R60, RZ, RZ, UR6 ;  /* 0x00000006ff3c7e24 */ /* 0x000fc4000f8e00ff */
[----:B------:R-:W-:Y:S01]  /*2bd0*/  IMAD.MOV.U32 R2, RZ, RZ, RZ ;  /* 0x000000ffff027224 */ /* 0x000fe200078e00ff */
[----:B------:R-:W-:Y:S01]  /*2be0*/  ISETP.GE.U32.AND P1, PT, R24, 0x3000, PT ;  /* 0x000030001800780c */ /* 0x000fe20003f26070 */
[----:B-1----:R-:W-:Y:S01]  /*2bf0*/  IMAD R0, R60, 0x6000, R59 ;  /* 0x000060003c007824 */ /* 0x002fe200078e023b */
[----:B------:R-:W-:Y:S01]  /*2c00*/  PLOP3.LUT P4, PT, PT, PT, UP0, 0x40, 0x0 ;  /* 0x000000000000781c */ /* 0x000fe20003f8e808 */
[----:B------:R-:W-:Y:S01]  /*2c10*/  IMAD.U32 R60, RZ, RZ, UR7 ;  /* 0x00000007ff3c7e24 */ /* 0x000fe2000f8e00ff */
[----:B------:R-:W-:Y:S02]  /*2c20*/  ISETP.GE.U32.AND.EX P1, PT, R2, RZ, PT, P1 ;  /* 0x000000ff0200720c */ /* 0x000fe40003f26110 */
[----:B------:R-:W-:Y:S01]  /*2c30*/  MOV R59, UR5 ;  /* 0x00000005003b7c02 */ /* 0x000fe20008000f00 */
[----:B------:R0:W-:Y:S01]  /*2c40*/  STL [R1+0x18], R0 ;  /* 0x0000180001007387 */ /* 0x0001e20000100800 */
[----:B------:R-:W-:Y:S01]  /*2c50*/  FMUL R30, R30, 0.79788458347320556641 ;  /* 0x3f4c422a1e1e7820 */ /* 0x000fe20000400000 */
[----:B0-----:R-:W-:Y:S01]  /*2c60*/  IADD3 R0, R0, 0x3000, RZ ;  /* 0x0000300000007810 */ /* 0x001fe20007ffe0ff */
[----:B------:R-:W-:Y:S01]  /*2c70*/  BSSY B0, `(.L_x_45) ;  /* 0x0000041000007945 */ /* 0x000fe20003800000 */
[----:B--2---:R-:W-:-:S02]  /*2c80*/  ISETP.LT.U32.AND P0, PT, R61, 0x3000, PT ;  /* 0x000030003d00780c */ /* 0x004fc40003f01070 */
[----:B------:R-:W-:Y:S02]  /*2c90*/  MOV R61, UR6 ;  /* 0x00000006003d7c02 */ /* 0x000fe40008000f00 */
[----:B------:R-:W-:Y:S02]  /*2ca0*/  ISETP.LT.U32.AND.EX P0, PT, R2, RZ, P4, P0 ;  /* 0x000000ff0200720c */ /* 0x000fe40002701100 */
[----:B------:R-:W-:Y:S01]  /*2cb0*/  ISETP.LT.AND P4, PT, R60, 0x200, !P1 ;  /* 0x000002003c00780c */ /* 0x000fe20004f81270 */
[----:B------:R-:W-:Y:S01]  /*2cc0*/  IMAD R61, R61, 0x6000, R24 ;  /* 0x000060003d3d7824 */ /* 0x000fe200078e0218 */
[----:B------:R-:W-:Y:S01]  /*2cd0*/  ISETP.LT.AND P1, PT, R59, 0x200, !P1 ;  /* 0x000002003b00780c */ /* 0x000fe20004f21270 */
[----:B------:R-:W-:Y:S01]  /*2ce0*/  FMUL R59, R14, 0.5 ;  /* 0x3f0000000e3b7820 */ /* 0x000fe20000400000 */
[----:B------:R-:W-:Y:S01]  /*2cf0*/  FMUL R24, R15, 0.5 ;  /* 0x3f0000000f187820 */ /* 0x000fe20000400000 */
[----:B------:R-:W-:Y:S01]  /*2d00*/  FMUL R2, R32, 0.5 ;  /* 0x3f00000020027820 */ /* 0x000fe20000400000 */
[----:B------:R-:W-:Y:S04]  /*2d10*/  STL [R1+0x28], R61 ;  /* 0x0000283d01007387 */ /* 0x000fe80000100800 */
[----:B------:R0:W-:Y:S04]  /*2d20*/  STL [R1+0x34], R59 ;  /* 0x0000343b01007387 */ /* 0x0001e80000100800 */
[----:B------:R-:W-:Y:S04]  /*2d30*/  STL [R1+0x30], R24 ;  /* 0x0000301801007387 */ /* 0x000fe80000100800 */
[----:B------:R1:W-:Y:S01]  /*2d40*/  STL [R1+0x20], R2 ;  /* 0x0000200201007387 */ /* 0x0003e20000100800 */
[----:B0-----:R-:W-:Y:S01]  /*2d50*/  FMUL R59, R33, 0.5 ;  /* 0x3f000000213b7820 */ /* 0x001fe20000400000 */
[----:B------:R-:W-:Y:S01]  /*2d60*/  FMUL R60, R17, 0.5 ;  /* 0x3f000000113c7820 */ /* 0x000fe20000400000 */
[----:B-1----:R-:W-:-:S03]  /*2d70*/  FMUL R2, R13, 0.5 ;  /* 0x3f0000000d027820 */ /* 0x002fc60000400000 */
[----:B------:R0:W-:Y:S04]  /*2d80*/  STL [R1+0x2c], R59 ;  /* 0x00002c3b01007387 */ /* 0x0001e80000100800 */
[----:B------:R1:W-:Y:S01]  /*2d90*/  STL [R1+0x40], R2 ;  /* 0x0000400201007387 */ /* 0x0003e20000100800 */
[----:B0-----:R-:W-:-:S03]  /*2da0*/  FMUL R59, R12, 0.5 ;  /* 0x3f0000000c3b7820 */ /* 0x001fc60000400000 */
[----:B------:R-:W-:Y:S01]  /*2db0*/  STL [R1+0x44], R60 ;  /* 0x0000443c01007387 */ /* 0x000fe20000100800 */
[----:B-1----:R-:W-:-:S03]  /*2dc0*/  FMUL R2, R16, 0.5 ;  /* 0x3f00000010027820 */ /* 0x002fc60000400000 */
[----:B------:R-:W-:Y:S04]  /*2dd0*/  STL [R1+0x38], R59 ;  /* 0x0000383b01007387 */ /* 0x000fe80000100800 */
[----:B------:R0:W-:Y:S02]  /*2de0*/  STL [R1+0x3c], R2 ;  /* 0x00003c0201007387 */ /* 0x0001e40000100800 */
[----:B0-----:R-:W-:-:S05]  /*2df0*/  FMUL R2, R18, 0.5 ;  /* 0x3f00000012027820 */ /* 0x001fca0000400000 */
[----:B------:R0:W-:Y:S02]  /*2e00*/  STL [R1], R2 ;  /* 0x0000000201007387 */ /* 0x0001e40000100800 */
[----:B0-----:R-:W-:-:S05]  /*2e10*/  FMUL R2, R19, 0.5 ;  /* 0x3f00000013027820 */ /* 0x001fca0000400000 */
[----:B------:R0:W-:Y:S02]  /*2e20*/  STL [R1+0x8], R2 ;  /* 0x0000080201007387 */ /* 0x0001e40000100800 */
[----:B0-----:R-:W-:-:S05]  /*2e30*/  FMUL R2, R20, 0.5 ;  /* 0x3f00000014027820 */ /* 0x001fca0000400000 */
[----:B------:R0:W-:Y:S02]  /*2e40*/  STL [R1+0xc], R2 ;  /* 0x00000c0201007387 */ /* 0x0001e40000100800 */
[----:B0-----:R-:W-:-:S05]  /*2e50*/  FMUL R2, R21, 0.5 ;  /* 0x3f00000015027820 */ /* 0x001fca0000400000 */
[----:B------:R0:W-:Y:S02]  /*2e60*/  STL [R1+0x14], R2 ;  /* 0x0000140201007387 */ /* 0x0001e40000100800 */
[----:B0-----:R-:W-:-:S05]  /*2e70*/  FMUL R2, R22, 0.5 ;  /* 0x3f00000016027820 */ /* 0x001fca0000400000 */
[----:B------:R0:W-:Y:S01]  /*2e80*/  STL [R1+0x10], R2 ;  /* 0x0000100201007387 */ /* 0x0001e20000100800 */
[----:B------:R-:W-:Y:S01]  /*2e90*/  IADD3 R61, R61, 0x3000, RZ ;  /* 0x000030003d3d7810 */ /* 0x000fe20007ffe0ff */
[----:B0-----:R-:W-:Y:S01]  /*2ea0*/  FMUL R2, R23, 0.5 ;  /* 0x3f00000017027820 */ /* 0x001fe20000400000 */
[----:B------:R-:W-:-:S04]  /*2eb0*/  FADD.FTZ R24, |R30|, -RZ ;  /* 0x800000ff1e187221 */ /* 0x000fc80000010200 */
[----:B------:R0:W-:Y:S01]  /*2ec0*/  STL [R1+0x1c], R2 ;  /* 0x00001c0201007387 */ /* 0x0001e20000100800 */
[----:B------:R-:W-:-:S03]  /*2ed0*/  FSETP.GE.AND P5, PT, R24, 0.60000002384185791016, PT ;  /* 0x3f19999a1800780b */ /* 0x000fc60003fa6000 */
[----:B0-----:R0:W5:Y:S04]  /*2ee0*/  LDL.LU R2, [R1+0x78] ;  /* 0x0000780001027983 */ /* 0x0011680000300800 */
[----:B------:R1:W-:Y:S04]  /*2ef0*/  STL [R1+0x48], R0 ;  /* 0x0000480001007387 */ /* 0x0003e80000100800 */
[----:B-1----:R0:W5:Y:S04]  /*2f00*/  LDL.LU R0, [R1+0x74] ;  /* 0x0000740001007983 */ /* 0x0021680000300800 */
[----:B------:R0:W-:Y:S01]  /*2f10*/  STL [R1+0x4c], R61 ;  /* 0x00004c3d01007387 */ /* 0x0001e20000100800 */
[----:B------:R-:W-:Y:S01]  /*2f20*/  FMUL R60, R34, 0.5 ;  /* 0x3f000000223c7820 */ /* 0x000fe20000400000 */
[----:B------:R-:W-:Y:S01]  /*2f30*/  FMUL R59, R35, 0.5 ;  /* 0x3f000000233b7820 */ /* 0x000fe20000400000 */
[----:B------:R-:W-:Y:S05]  /*2f40*/  @!P5 BRA `(.L_x_46) ;  /* 0x000000c00000d947 */ /* 0x000fea0003800000 */
[----:B0-----:R-:W-:Y:S01]  /*2f50*/  FMUL R61, R24, 2.8853900432586669922 ;  /* 0x4038aa3b183d7820 */ /* 0x001fe20000400000 */
[----:B-----5:R0:W-:Y:S05]  /*2f60*/  STL [R1+0x74], R0 ;  /* 0x0000740001007387 */ /* 0x0201ea0000100800 */
[----:B------:R-:W1:Y:S01]  /*2f70*/  MUFU.EX2 R61, R61 ;  /* 0x0000003d003d7308 */ /* 0x000e620000000800 */
[----:B0-----:R-:W-:Y:S01]  /*2f80*/  IMAD.MOV.U32 R0, RZ, RZ, 0x3f800000 ;  /* 0x3f800000ff007424 */ /* 0x001fe200078e00ff */
[----:B-1----:R-:W-:-:S06]  /*2f90*/  FADD R61, R61, 1 ;  /* 0x3f8000003d3d7421 */ /* 0x002fcc0000000000 */
[----:B------:R-:W0:Y:S02]  /*2fa0*/  MUFU.RCP R61, R61 ;  /* 0x0000003d003d7308 */ /* 0x000e240000001000 */
[----:B0-----:R-:W-:Y:S02]  /*2fb0*/  FFMA.FTZ R61, R61, -2, R0 ;  /* 0xc00000003d3d7823 */ /* 0x001fe40000010000 */
[----:B------:R0:W5:Y:S01]  /*2fc0*/  LDL.LU R0, [R1+0x74] ;  /* 0x0000740001007983 */ /* 0x0001620000300800 */
[----:B------:R-:W-:-:S04]  /*2fd0*/  FSETP.GE.AND P5, PT, R24, 9.010913848876953125, PT ;  /* 0x41102cb41800780b */ /* 0x000fc80003fa6000 */
[----:B------:R-:W-:-:S04]  /*2fe0*/  FSEL R61, R61, 1, !P5 ;  /* 0x3f8000003d3d7808 */ /* 0x000fc80006800000 */
[----:B------:R-:W-:Y:S01]  /*2ff0*/  LOP3.LUT R30, R61, 0x80000000, R30, 0xf8, !PT ;  /* 0x800000003d1e7812 */ /* 0x000fe200078ef81e */
[----:B------:R-:W-:Y:S05]  /*3000*/  BRA `(.L_x_47) ;  /* 0x0000007000007947 */ /* 0x000fea0003800000 */
.L_x_46:
[----:B------:R-:W-:Y:S01]  /*3010*/  IMAD.MOV.U32 R24, RZ, RZ, 0x3c80f082 ;  /* 0x3c80f082ff187424 */ /* 0x000fe200078e00ff */
[----:B0-----:R-:W-:-:S04]  /*3020*/  FMUL R61, R30, R30 ;  /* 0x0000001e1e3d7220 */ /* 0x001fc80000400000 */
[----:B------:R-:W-:-:S04]  /*3030*/  FFMA.FTZ R24, R61, R24, -0.052303962409496307373 ;  /* 0xbd563cae3d187423 */ /* 0x000fc80000010018 */
[----:B------:R-:W-:-:S04]  /*3040*/  FFMA.FTZ R24, R61, R24, 0.1331529766321182251 ;  /* 0x3e0859413d187423 */ /* 0x000fc80000010018 */
[----:B------:R-:W-:-:S04]  /*3050*/  FFMA.FTZ R24, R61, R24, -0.33332768082618713379 ;  /* 0xbeaaa9ed3d187423 */ /* 0x000fc80000010018 */
[----:B------:R-:W-:-:S04]  /*3060*/  FFMA.FTZ R24, R61, R24, RZ ;  /* 0x000000183d187223 */ /* 0x000fc800000100ff */
[----:B------:R-:W-:Y:S02]  /*3070*/  FFMA.FTZ R30, R24, R30, R30 ;  /* 0x0000001e181e7223 */ /* 0x000fe4000001001e */
.L_x_47:
[----:B0-----:R-:W-:Y:S05]  /*3080*/  BSYNC B0 ;  /* 0x0000000000007941 */ /* 0x001fea0003800000 */
.L_x_45:
[----:B------:R-:W2:Y:S01]  /*3090*/  LDL.LU R61, [R1+0x54] ;  /* 0x00005400013d7983 */ /* 0x000ea20000300800 */
[----:B------:R-:W-:-:S03]  /*30a0*/  FADD R29, R29, 1 ;  /* 0x3f8000001d1d7421 */ /* 0x000fc60000000000 */
[----:B-----5:R0:W-:Y:S01]  /*30b0*/  STL [R1+0x80], R2 ;  /* 0x0000800201007387 */ /* 0x0201e20000100800 */
[----:B------:R-:W-:Y:S01]  /*30c0*/  FADD R28, R28, 1 ;  /* 0x3f8000001c1c7421 */ /* 0x000fe20000000000 */
[----:B------:R-:W-:Y:S02]  /*30d0*/  FMUL R29, R29, R60 ;  /* 0x0000003c1d1d7220 */ /* 0x000fe40000400000 */
[----:B0-----:R-:W3:Y:S04]  /*30e0*/  LDL.LU R2, [R1+0x20] ;  /* 0x0000200001027983 */ /* 0x001ee80000300800 */
[----:B------:R0:W-:Y:S01]  /*30f0*/  STL [R1+0x7c], R0 ;  /* 0x00007c0001007387 */ /* 0x0001e20000100800 */
[----:B------:R-:W-:-:S03]  /*3100*/  FMUL R28, R28, R59 ;  /* 0x0000003b1c1c7220 */ /* 0x000fc60000400000 */
[----:B0-----:R-:W4:Y:S04]  /*3110*/  LDL.LU R0, [R1+0x1c] ;  /* 0x00001c0001007983 */ /* 0x001f280000300800 */
[----:B------:R0:W-:Y:S04]  /*3120*/  STL [R1+0x78], R49 ;  /* 0x0000783101007387 */ /* 0x0001e80000100800 */
[----:B0-----:R-:W4:Y:S04]  /*3130*/  LDL.LU R49, [R1+0x14] ;  /* 0x0000140001317983 */ /* 0x001f280000300800 */
[----:B------:R0:W-:Y:S04]  /*3140*/  STL [R1+0x74], R10 ;  /* 0x0000740a01007387 */ /* 0x0001e80000100800 */
[----:B0-----:R-:W4:Y:S04]  /*3150*/  LDL.LU R10, [R1+0x10] ;  /* 0x00001000010a7983 */ /* 0x001f280000300800 */
[----:B------:R-:W4:Y:S04]  /*3160*/  LDL.LU R60, [R1+0xc] ;  /* 0x00000c00013c7983 */ /* 0x000f280000300800 */
[----:B------:R-:W4:Y:S01]  /*3170*/  LDL.LU R59, [R1+0x8] ;  /* 0x00000800013b7983 */ /* 0x000f220000300800 */
[----:B------:R-:W-:Y:S01]  /*3180*/  FADD R24, R25, 1 ;  /* 0x3f80000019187421 */ /* 0x000fe20000000000 */
[----:B------:R-:W-:-:S02]  /*3190*/  FADD R25, R58, 1 ;  /* 0x3f8000003a197421 */ /* 0x000fc40000000000 */
[----:B------:R-:W4:Y:S01]  /*31a0*/  LDL.LU R58, [R1] ;  /* 0x00000000013a7983 */ /* 0x000f220000300800 */
[----:B------:R-:W-:Y:S01]  /*31b0*/  FADD R26, R26, 1 ;  /* 0x3f8000001a1a7421 */ /* 0x000fe20000000000 */
[----:B------:R-:W-:Y:S01]  /*31c0*/  FADD R31, R31, 1 ;  /* 0x3f8000001f1f7421 */ /* 0x000fe20000000000 */
[----:B------:R-:W-:Y:S01]  /*31d0*/  FADD R27, R27, 1 ;  /* 0x3f8000001b1b7421 */ /* 0x000fe20000000000 */
[----:B------:R-:W-:Y:S01]  /*31e0*/  FADD R30, R30, 1 ;  /* 0x3f8000001e1e7421 */ /* 0x000fe20000000000 */
[----:B------:R-:W-:Y:S01]  /*31f0*/  FSETP.NAN.AND P5, PT, R11, R11, PT ;  /* 0x0000000b0b00720b */ /* 0x000fe20003fa8000 */
[----:B------:R-:W-:Y:S01]  /*3200*/  BAR.SYNC.DEFER_BLOCKING 0x0 ;  /* 0x0000000000007b1d */ /* 0x000fe20000010000 */
[----:B--2---:R-:W-:-:S04]  /*3210*/  FADD R61, R61, 1 ;  /* 0x3f8000003d3d7421 */ /* 0x004fc80000000000 */
[----:B---3--:R-:W-:Y:S01]  /*3220*/  FMUL R61, R61, R2 ;  /* 0x000000023d3d7220 */ /* 0x008fe20000400000 */
[----:B----4-:R-:W-:Y:S01]  /*3230*/  FMUL R30, R30, R0 ;  /* 0x000000001e1e7220 */ /* 0x010fe20000400000 */
[----:B------:R-:W-:Y:S01]  /*3240*/  FMUL R27, R27, R49 ;  /* 0x000000311b1b7220 */ /* 0x000fe20000400000 */
[----:B------:R-:W-:Y:S01]  /*3250*/  FMUL R31, R31, R10 ;  /* 0x0000000a1f1f7220 */ /* 0x000fe20000400000 */
[----:B------:R-:W-:-:S04]  /*3260*/  FMUL R26, R26, R60 ;  /* 0x0000003c1a1a7220 */ /* 0x000fc80000400000 */
[----:B------:R-:W-:Y:S01]  /*3270*/  FSETP.GEU.AND P6, PT, R11, R31, PT ;  /* 0x0000001f0b00720b */ /* 0x000fe20003fce000 */
[----:B------:R-:W2:Y:S01]  /*3280*/  LDL.LU R60, [R1+0x50] ;  /* 0x00005000013c7983 */ /* 0x000ea20000300800 */
[----:B------:R-:W-:-:S03]  /*3290*/  FMUL R25, R25, R59 ;  /* 0x0000003b19197220 */ /* 0x000fc60000400000 */
[----:B------:R-:W3:Y:S01]  /*32a0*/  LDL.LU R59, [R1+0x2c] ;  /* 0x00002c00013b7983 */ /* 0x000ee20000300800 */
[----:B------:R-:W-:-:S03]  /*32b0*/  FMUL R24, R24, R58 ;  /* 0x0000003a18187220 */ /* 0x000fc60000400000 */
[----:B------:R-:W4:Y:S04]  /*32c0*/  LDL.LU R10, [R1+0x58] ;  /* 0x00005800010a7983 */ /* 0x000f280000300800 */
[----:B------:R-:W4:Y:S04]  /*32d0*/  LDL.LU R2, [R1+0x30] ;  /* 0x0000300001027983 */ /* 0x000f280000300800 */
[----:B------:R-:W4:Y:S04]  /*32e0*/  LDL.LU R49, [R1+0x5c] ;  /* 0x00005c0001317983 */ /* 0x000f280000300800 */
[----:B------:R-:W4:Y:S01]  /*32f0*/  LDL.LU R0, [R1+0x34] ;  /* 0x0000340001007983 */ /* 0x000f220000300800 */
[----:B------:R-:W-:-:S02]  /*3300*/  FSEL R58, R11, R31, !P6 ;  /* 0x0000001f0b3a7208 */ /* 0x000fc40007000000 */
[C---:B------:R-:W-:Y:S02]  /*3310*/  FSETP.GEU.AND P6, PT, R8.reuse, R30, PT ;  /* 0x0000001e0800720b */ /* 0x040fe40003fce000 */
[----:B------:R-:W-:Y:S02]  /*3320*/  @P0 FSEL R11, R11, R58, P5 ;  /* 0x0000003a0b0b0208 */ /* 0x000fe40002800000 */
[C---:B------:R-:W-:Y:S02]  /*3330*/  FSETP.NAN.AND P5, PT, R8.reuse, R8, PT ;  /* 0x000000080800720b */ /* 0x040fe40003fa8000 */
[----:B------:R-:W-:Y:S02]  /*3340*/  FSEL R58, R8, R30, !P6 ;  /* 0x0000001e083a7208 */ /* 0x000fe40007000000 */
[----:B------:R-:W-:Y:S02]  /*3350*/  FSETP.GEU.AND P6, PT, R36, R27, PT ;  /* 0x0000001b2400720b */ /* 0x000fe40003fce000 */
[----:B------:R-:W-:-:S02]  /*3360*/  @P0 FSEL R8, R8, R58, P5 ;  /* 0x0000003a08080208 */ /* 0x000fc40002800000 */
[C---:B------:R-:W-:Y:S02]  /*3370*/  FSETP.NAN.AND P5, PT, R36.reuse, R36, PT ;  /* 0x000000242400720b */ /* 0x040fe40003fa8000 */
[C---:B------:R-:W-:Y:S02]  /*3380*/  FSEL R58, R36.reuse, R27, !P6 ;  /* 0x0000001b243a7208 */ /* 0x040fe40007000000 */
[C---:B------:R-:W-:Y:S02]  /*3390*/  FSETP.GEU.AND P6, PT, R37.reuse, R26, PT ;  /* 0x0000001a2500720b */ /* 0x040fe40003fce000 */
[----:B------:R-:W-:Y:S02]  /*33a0*/  @P0 FSEL R36, R36, R58, P5 ;  /* 0x0000003a24240208 */ /* 0x000fe40002800000 */
[C---:B------:R-:W-:Y:S02]  /*33b0*/  FSETP.NAN.AND P5, PT, R37.reuse, R37, PT ;  /* 0x000000252500720b */ /* 0x040fe40003fa8000 */
[----:B------:R-:W-:-:S02]  /*33c0*/  FSEL R58, R37, R26, !P6 ;  /* 0x0000001a253a7208 */ /* 0x000fc40007000000 */
[CC--:B------:R-:W-:Y:S02]  /*33d0*/  FSETP.GEU.AND P6, PT, R38.reuse, R25.reuse, PT ;  /* 0x000000192600720b */ /* 0x0c0fe40003fce000 */
[----:B------:R-:W-:Y:S02]  /*33e0*/  @P0 FSEL R37, R37, R58, P5 ;  /* 0x0000003a25250208 */ /* 0x000fe40002800000 */
[C---:B------:R-:W-:Y:S02]  /*33f0*/  FSETP.NAN.AND P5, PT, R38.reuse, R38, PT ;  /* 0x000000262600720b */ /* 0x040fe40003fa8000 */
[C---:B------:R-:W-:Y:S02]  /*3400*/  FSEL R58, R38.reuse, R25, !P6 ;  /* 0x00000019263a7208 */ /* 0x040fe40007000000 */
        /* <DEDUP_REMOVED lines=15> */
[----:B------:R-:W-:-:S04]  /*3500*/  FSEL R58, R55, R61, !P6 ;  /* 0x0000003d373a7208 */ /* 0x000fc80007000000 */
[----:B------:R-:W-:Y:S02]  /*3510*/  @P0 FSEL R55, R55, R58, P5 ;  /* 0x0000003a37370208 */ /* 0x000fe40002800000 */
[----:B------:R-:W-:Y:S01]  /*3520*/  FSETP.NAN.AND P5, PT, R54, R54, PT ;  /* 0x000000363600720b */ /* 0x000fe20003fa8000 */
[----:B--2---:R-:W-:-:S04]  /*3530*/  FADD R60, R60, 1 ;  /* 0x3f8000003c3c7421 */ /* 0x004fc80000000000 */
[----:B---3--:R-:W-:Y:S01]  /*3540*/  FMUL R60, R60, R59 ;  /* 0x0000003b3c3c7220 */ /* 0x008fe20000400000 */
[----:B----4-:R-:W-:-:S04]  /*3550*/  FADD R59, R10, 1 ;  /* 0x3f8000000a3b7421 */ /* 0x010fc80000000000 */
[----:B------:R-:W-:Y:S01]  /*3560*/  FSETP.GEU.AND P6, PT, R54, R60, PT ;  /* 0x0000003c3600720b */ /* 0x000fe20003fce000 */
[----:B------:R-:W2:Y:S01]  /*3570*/  LDL.LU R10, [R1+0x38] ;  /* 0x00003800010a7983 */ /* 0x000ea20000300800 */
[----:B------:R-:W-:-:S03]  /*3580*/  FMUL R59, R59, R2 ;  /* 0x000000023b3b7220 */ /* 0x000fc60000400000 */
[----:B------:R-:W3:Y:S01]  /*3590*/  LDL.LU R2, [R1+0x80] ;  /* 0x0000800001027983 */ /* 0x000ee20000300800 */
[----:B------:R-:W-:Y:S01]  /*35a0*/  FADD R58, R49, 1 ;  /* 0x3f800000313a7421 */ /* 0x000fe20000000000 */
[----:B------:R-:W-:Y:S02]  /*35b0*/  FSEL R49, R54, R60, !P6 ;  /* 0x0000003c36317208 */ /* 0x000fe40007000000 */
[----:B------:R-:W-:Y:S01]  /*35c0*/  FSETP.GEU.AND P6, PT, R56, R59, PT ;  /* 0x0000003b3800720b */ /* 0x000fe20003fce000 */
[----:B------:R-:W-:Y:S01]  /*35d0*/  FMUL R58, R58, R0 ;  /* 0x000000003a3a7220 */ /* 0x000fe20000400000 */
[----:B------:R-:W-:Y:S01]  /*35e0*/  @P0 FSEL R54, R54, R49, P5 ;  /* 0x0000003136360208 */ /* 0x000fe20002800000 */
[----:B------:R-:W4:Y:S01]  /*35f0*/  LDL.LU R0, [R1+0x7c] ;  /* 0x00007c0001007983 */ /* 0x000f220000300800 */
[C---:B------:R-:W-:Y:S02]  /*3600*/  FSETP.NAN.AND P5, PT, R56.reuse, R56, PT ;  /* 0x000000383800720b */ /* 0x040fe40003fa8000 */
[----:B------:R-:W-:-:S02]  /*3610*/  FSEL R49, R56, R59, !P6 ;  /* 0x0000003b38317208 */ /* 0x000fc40007000000 */
[CC--:B------:R-:W-:Y:S02]  /*3620*/  FSETP.GEU.AND P6, PT, R57.reuse, R58.reuse, PT ;  /* 0x0000003a3900720b */ /* 0x0c0fe40003fce000 */
[----:B------:R-:W-:Y:S02]  /*3630*/  @P0 FSEL R56, R56, R49, P5 ;  /* 0x0000003138380208 */ /* 0x000fe40002800000 */
[C---:B------:R-:W-:Y:S02]  /*3640*/  FSEL R49, R57.reuse, R58, !P6 ;  /* 0x0000003a39317208 */ /* 0x040fe40007000000 */
[----:B------:R-:W-:Y:S02]  /*3650*/  FSETP.NAN.AND P5, PT, R57, R57, PT ;  /* 0x000000393900720b */ /* 0x000fe40003fa8000 */
[----:B------:R-:W-:Y:S02]  /*3660*/  FSETP.GT.AND P6, PT, R51, R61, PT ;  /* 0x0000003d3300720b */ /* 0x000fe40003fc4000 */
[----:B------:R-:W-:-:S02]  /*3670*/  @P0 FSEL R57, R57, R49, P5 ;  /* 0x0000003139390208 */ /* 0x000fc40002800000 */
[C---:B------:R-:W-:Y:S01]  /*3680*/  FSEL R61, R51.reuse, R61, P6 ;  /* 0x0000003d333d7208 */ /* 0x040fe20003000000 */
[----:B------:R-:W2:Y:S01]  /*3690*/  LDL.LU R49, [R1+0x78] ;  /* 0x0000780001317983 */ /* 0x000ea20000300800 */
[C---:B------:R-:W-:Y:S02]  /*36a0*/  FSETP.NAN.AND P5, PT, R51.reuse, R51, PT ;  /* 0x000000333300720b */ /* 0x040fe40003fa8000 */
[CC--:B------:R-:W-:Y:S02]  /*36b0*/  FSETP.GT.AND P6, PT, R50.reuse, R60.reuse, PT ;  /* 0x0000003c3200720b */ /* 0x0c0fe40003fc4000 */
[----:B------:R-:W-:Y:S02]  /*36c0*/  @P0 FSEL R51, R51, R61, P5 ;  /* 0x0000003d33330208 */ /* 0x000fe40002800000 */
[C---:B------:R-:W-:Y:S01]  /*36d0*/  FSEL R60, R50.reuse, R60, P6 ;  /* 0x0000003c323c7208 */ /* 0x040fe20003000000 */
[----:B------:R-:W2:Y:S01]  /*36e0*/  LDL.LU R61, [R1+0x60] ;  /* 0x00006000013d7983 */ /* 0x000ea20000300800 */
[----:B------:R-:W-:-:S04]  /*36f0*/  FSETP.NAN.AND P5, PT, R50, R50, PT ;  /* 0x000000323200720b */ /* 0x000fc80003fa8000 */
[----:B------:R-:W-:Y:S02]  /*3700*/  @P0 FSEL R50, R50, R60, P5 ;  /* 0x0000003c32320208 */ /* 0x000fe40002800000 */
[----:B------:R-:W2:Y:S01]  /*3710*/  LDL.LU R60, [R1+0x64] ;  /* 0x00006400013c7983 */ /* 0x000ea20000300800 */
[CC--:B------:R-:W-:Y:S02]  /*3720*/  FSETP.GT.AND P6, PT, R52.reuse, R59.reuse, PT ;  /* 0x0000003b3400720b */ /* 0x0c0fe40003fc4000 */
[C---:B------:R-:W-:Y:S02]  /*3730*/  FSETP.NAN.AND P5, PT, R52.reuse, R52, PT ;  /* 0x000000343400720b */ /* 0x040fe40003fa8000 */
[C---:B------:R-:W-:Y:S02]  /*3740*/  FSEL R59, R52.reuse, R59, P6 ;  /* 0x0000003b343b7208 */ /* 0x040fe40003000000 */
[----:B------:R-:W-:Y:S02]  /*3750*/  FSETP.GT.AND P6, PT, R53, R58, PT ;  /* 0x0000003a3500720b */ /* 0x000fe40003fc4000 */
[----:B------:R-:W-:-:S02]  /*3760*/  @P0 FSEL R52, R52, R59, P5 ;  /* 0x0000003b34340208 */ /* 0x000fc40002800000 */
[C---:B------:R-:W-:Y:S02]  /*3770*/  FSEL R58, R53.reuse, R58, P6 ;  /* 0x0000003a353a7208 */ /* 0x040fe40003000000 */
[----:B------:R-:W-:-:S04]  /*3780*/  FSETP.NAN.AND P5, PT, R53, R53, PT ;  /* 0x000000353500720b */ /* 0x000fc80003fa8000 */
[----:B------:R-:W-:Y:S01]  /*3790*/  @P0 FSEL R53, R53, R58, P5 ;  /* 0x0000003a35350208 */ /* 0x000fe20002800000 */
[----:B--2---:R-:W-:-:S04]  /*37a0*/  FADD R60, R60, 1 ;  /* 0x3f8000003c3c7421 */ /* 0x004fc80000000000 */
[----:B------:R-:W-:Y:S02]  /*37b0*/  FMUL R60, R60, R10 ;  /* 0x0000000a3c3c7220 */ /* 0x000fe40000400000 */
[----:B------:R0:W5:Y:S04]  /*37c0*/  LDL.LU R10, [R1+0x74] ;  /* 0x00007400010a7983 */ /* 0x0001680000300800 */
[----:B------:R-:W2:Y:S04]  /*37d0*/  LDL.LU R59, [R1+0x24] ;  /* 0x00002400013b7983 */ /* 0x000ea80000300800 */
[----:B------:R-:W3:Y:S01]  /*37e0*/  LDL.LU R58, [R1+0x3c] ;  /* 0x00003c00013a7983 */ /* 0x000ee20000300800 */
[----:B------:R-:W-:-:S02]  /*37f0*/  FSETP.GEU.AND P6, PT, R7, R60, PT ;  /* 0x0000003c0700720b */ /* 0x000fc40003fce000 */
[----:B------:R-:W-:Y:S01]  /*3800*/  FSETP.GT.AND P5, PT, R9, R60, PT ;  /* 0x0000003c0900720b */ /* 0x000fe20003fa4000 */
[----:B--2---:R-:W-:-:S04]  /*3810*/  FADD R59, R59, 1 ;  /* 0x3f8000003b3b7421 */ /* 0x004fc80000000000 */
[----:B---3--:R-:W-:Y:S01]  /*3820*/  FMUL R58, R59, R58 ;  /* 0x0000003a3b3a7220 */ /* 0x008fe20000400000 */
[-C--:B------:R-:W-:Y:S02]  /*3830*/  FSEL R59, R7, R60.reuse, !P6 ;  /* 0x0000003c073b7208 */ /* 0x080fe40007000000 */
[C---:B------:R-:W-:Y:S02]  /*3840*/  FSEL R60, R9.reuse, R60, P5 ;  /* 0x0000003c093c7208 */ /* 0x040fe40002800000 */
[----:B------:R-:W-:-:S04]  /*3850*/  FSETP.NAN.AND P6, PT, R9, R9, PT ;  /* 0x000000090900720b */ /* 0x000fc80003fc8000 */
[----:B------:R-:W-:Y:S02]  /*3860*/  @P0 FSEL R9, R9, R60, P6 ;  /* 0x0000003c09090208 */ /* 0x000fe40003000000 */
[----:B------:R-:W2:Y:S01]  /*3870*/  LDL.LU R60, [R1+0x40] ;  /* 0x00004000013c7983 */ /* 0x000ea20000300800 */
[----:B------:R-:W-:Y:S01]  /*3880*/  FADD R61, R61, 1 ;  /* 0x3f8000003d3d7421 */ /* 0x000fe20000000000 */
[-C--:B------:R-:W-:Y:S02]  /*3890*/  FSETP.GEU.AND P5, PT, R5, R58.reuse, PT ;  /* 0x0000003a0500720b */ /* 0x080fe40003fae000 */
[C---:B------:R-:W-:Y:S01]  /*38a0*/  FSETP.GT.AND P6, PT, R4.reuse, R58, PT ;  /* 0x0000003a0400720b */ /* 0x040fe20003fc4000 */
[----:B--2---:R-:W-:Y:S01]  /*38b0*/  FMUL R61, R61, R60 ;  /* 0x0000003c3d3d7220 */ /* 0x004fe20000400000 */
[----:B------:R-:W-:Y:S02]  /*38c0*/  FSEL R60, R5, R58, !P5 ;  /* 0x0000003a053c7208 */ /* 0x000fe40006800000 */
[----:B------:R-:W-:-:S02]  /*38d0*/  FSETP.NAN.AND P5, PT, R4, R4, PT ;  /* 0x000000040400720b */ /* 0x000fc40003fa8000 */
[----:B------:R-:W-:Y:S02]  /*38e0*/  FSEL R58, R4, R58, P6 ;  /* 0x0000003a043a7208 */ /* 0x000fe40003000000 */
[-C--:B------:R-:W-:Y:S02]  /*38f0*/  FSETP.GT.AND P6, PT, R6, R61.reuse, PT ;  /* 0x0000003d0600720b */ /* 0x080fe40003fc4000 */
[----:B------:R-:W-:Y:S02]  /*3900*/  @P0 FSEL R4, R4, R58, P5 ;  /* 0x0000003a04040208 */ /* 0x000fe40002800000 */
[CC--:B------:R-:W-:Y:S02]  /*3910*/  FSETP.GEU.AND P5, PT, R3.reuse, R61.reuse, PT ;  /* 0x0000003d0300720b */ /* 0x0c0fe40003fae000 */
[----:B------:R-:W-:Y:S02]  /*3920*/  FSEL R58, R6, R61, P6 ;  /* 0x0000003d063a7208 */ /* 0x000fe40003000000 */
[----:B------:R-:W-:-:S02]  /*3930*/  FSETP.NAN.AND P6, PT, R3, R3, PT ;  /* 0x000000030300720b */ /* 0x000fc40003fc8000 */
[----:B------:R-:W-:-:S04]  /*3940*/  FSEL R61, R3, R61, !P5 ;  /* 0x0000003d033d7208 */ /* 0x000fc80006800000 */
[----:B------:R-:W-:Y:S02]  /*3950*/  @P0 FSEL R3, R3, R61, P6 ;  /* 0x0000003d03030208 */ /* 0x000fe40003000000 */
[C---:B------:R-:W-:Y:S01]  /*3960*/  FSETP.NAN.AND P6, PT, R7.reuse, R7, PT ;  /* 0x000000070700720b */ /* 0x040fe20003fc8000 */
[----:B------:R-:W2:Y:S03]  /*3970*/  LDL.LU R61, [R1+0x44] ;  /* 0x00004400013d7983 */ /* 0x000ea60000300800 */
[----:B------:R-:W-:Y:S02]  /*3980*/  @P0 FSEL R7, R7, R59, P6 ;  /* 0x0000003b07070208 */ /* 0x000fe40003000000 */
[----:B------:R-:W3:Y:S01]  /*3990*/  LDL.LU R59, [R1+0x4] ;  /* 0x00000400013b7983 */ /* 0x000ee20000300800 */
[----:B------:R-:W-:-:S04]  /*39a0*/  FSETP.NAN.AND P5, PT, R5, R5, PT ;  /* 0x000000050500720b */ /* 0x000fc80003fa8000 */
[----:B------:R-:W-:Y:S02]  /*39b0*/  @P0 FSEL R5, R5, R60, P5 ;  /* 0x0000003c05050208 */ /* 0x000fe40002800000 */
[----:B------:R-:W1:Y:S01]  /*39c0*/  S2R R60, SR_TID.X ;  /* 0x00000000003c7919 */ /* 0x000e620000002100 */
[C---:B------:R-:W-:Y:S02]  /*39d0*/  FSETP.NAN.AND P5, PT, R6.reuse, R6, PT ;  /* 0x000000060600720b */ /* 0x040fe40003fa8000 */
[C---:B------:R-:W-:Y:S02]  /*39e0*/  FSETP.GT.AND P6, PT, R43.reuse, R31, PT ;  /* 0x0000001f2b00720b */ /* 0x040fe40003fc4000 */
[----:B------:R-:W-:Y:S02]  /*39f0*/  @P0 FSEL R6, R6, R58, P5 ;  /* 0x0000003a06060208 */ /* 0x000fe40002800000 */
[C---:B------:R-:W-:Y:S01]  /*3a00*/  FSETP.NAN.AND P5, PT, R43.reuse, R43, PT ;  /* 0x0000002b2b00720b */ /* 0x040fe20003fa8000 */
[----:B------:R-:W4:Y:S01]  /*3a10*/  LDL.LU R58, [R1+0x18] ;  /* 0x00001800013a7983 */ /* 0x000f220000300800 */
[----:B------:R-:W-:-:S02]  /*3a20*/  FSEL R31, R43, R31, P6 ;  /* 0x0000001f2b1f7208 */ /* 0x000fc40003000000 */
[C---:B------:R-:W-:Y:S02]  /*3a30*/  FSETP.GT.AND P6, PT, R42.reuse, R30, PT ;  /* 0x0000001e2a00720b */ /* 0x040fe40003fc4000 */
[----:B------:R-:W-:Y:S02]  /*3a40*/  @P0 FSEL R43, R43, R31, P5 ;  /* 0x0000001f2b2b0208 */ /* 0x000fe40002800000 */
[C---:B------:R-:W-:Y:S02]  /*3a50*/  FSETP.NAN.AND P5, PT, R42.reuse, R42, PT ;  /* 0x0000002a2a00720b */ /* 0x040fe40003fa8000 */
[----:B------:R-:W-:Y:S02]  /*3a60*/  FSEL R30, R42, R30, P6 ;  /* 0x0000001e2a1e7208 */ /* 0x000fe40003000000 */
[----:B-1----:R-:W-:Y:S02]  /*3a70*/  SHF.L.U32 R60, R60, 0x3, RZ ;  /* 0x000000033c3c7819 */ /* 0x002fe400000006ff */
[----:B------:R-:W-:-:S02]  /*3a80*/  @P0 FSEL R42, R42, R30, P5 ;  /* 0x0000001e2a2a0208 */ /* 0x000fc40002800000 */
[----:B------:R-:W-:-:S05]  /*3a90*/  LOP3.LUT R60, R60, 0x1ff8, RZ, 0xc0, !PT ;  /* 0x00001ff83c3c7812 */ /* 0x000fca00078ec0ff */
[----:B------:R-:W-:Y:S04]  /*3aa0*/  STS.128 [R60.X4], R12 ;  /* 0x0000000c3c007388 */ /* 0x000fe80000004c00 */
[----:B------:R1:W-:Y:S04]  /*3ab0*/  STS.128 [R60.X4+0x10], R32 ;  /* 0x000010203c007388 */ /* 0x0003e80000004c00 */
[----:B------:R-:W-:Y:S01]  /*3ac0*/  BAR.SYNC.DEFER_BLOCKING 0x0 ;  /* 0x0000000000007b1d */ /* 0x000fe20000010000 */
[C---:B------:R-:W-:Y:S02]  /*3ad0*/  FSETP.GT.AND P6, PT, R44.reuse, R27, PT ;  /* 0x0000001b2c00720b */ /* 0x040fe40003fc4000 */
[----:B------:R-:W-:-:S02]  /*3ae0*/  FSETP.NAN.AND P5, PT, R44, R44, PT ;  /* 0x0000002c2c00720b */ /* 0x000fc40003fa8000 */
[----:B------:R-:W-:-:S04]  /*3af0*/  FSEL R27, R44, R27, P6 ;  /* 0x0000001b2c1b7208 */ /* 0x000fc80003000000 */
[----:B------:R-:W-:Y:S02]  /*3b00*/  @P0 FSEL R44, R44, R27, P5 ;  /* 0x0000001b2c2c0208 */ /* 0x000fe40002800000 */
[----:B------:R-:W0:Y:S01]  /*3b10*/  S2R R27, SR_TID.X ;  /* 0x00000000001b7919 */ /* 0x000e220000002100 */
[CC--:B------:R-:W-:Y:S02]  /*3b20*/  FSETP.GT.AND P6, PT, R45.reuse, R26.reuse, PT ;  /* 0x0000001a2d00720b */ /* 0x0c0fe40003fc4000 */
[C---:B------:R-:W-:Y:S02]  /*3b30*/  FSETP.NAN.AND P5, PT, R45.reuse, R45, PT ;  /* 0x0000002d2d00720b */ /* 0x040fe40003fa8000 */
[C---:B------:R-:W-:Y:S02]  /*3b40*/  FSEL R26, R45.reuse, R26, P6 ;  /* 0x0000001a2d1a7208 */ /* 0x040fe40003000000 */
[----:B------:R-:W-:Y:S02]  /*3b50*/  FSETP.GT.AND P6, PT, R46, R25, PT ;  /* 0x000000192e00720b */ /* 0x000fe40003fc4000 */
[----:B------:R-:W-:-:S02]  /*3b60*/  @P0 FSEL R45, R45, R26, P5 ;  /* 0x0000001a2d2d0208 */ /* 0x000fc40002800000 */
[C---:B------:R-:W-:Y:S02]  /*3b70*/  FSEL R25, R46.reuse, R25, P6 ;  /* 0x000000192e197208 */ /* 0x040fe40003000000 */
[C---:B------:R-:W-:Y:S02]  /*3b80*/  FSETP.NAN.AND P5, PT, R46.reuse, R46, PT ;  /* 0x0000002e2e00720b */ /* 0x040fe40003fa8000 */
[CC--:B------:R-:W-:Y:S02]  /*3b90*/  FSETP.GT.AND P6, PT, R47.reuse, R24.reuse, PT ;  /* 0x000000182f00720b */ /* 0x0c0fe40003fc4000 */
[----:B------:R-:W-:Y:S02]  /*3ba0*/  @P0 FSEL R46, R46, R25, P5 ;  /* 0x000000192e2e0208 */ /* 0x000fe40002800000 */
[----:B------:R-:W-:Y:S01]  /*3bb0*/  FSEL R24, R47, R24, P6 ;  /* 0x000000182f187208 */ /* 0x000fe20003000000 */
[----:B0-----:R-:W-:Y:S01]  /*3bc0*/  IMAD.SHL.U32 R31, R27, 0x4, RZ ;  /* 0x000000041b1f7824 */ /* 0x001fe200078e00ff */
[----:B------:R-:W-:Y:S01]  /*3bd0*/  FSETP.NAN.AND P5, PT, R47, R47, PT ;  /* 0x0000002f2f00720b */ /* 0x000fe20003fa8000 */
[----:B---3--:R-:W-:-:S02]  /*3be0*/  FADD R30, R59, 1 ;  /* 0x3f8000003b1e7421 */ /* 0x008fc40000000000 */
[----:B------:R-:W3:Y:S02]  /*3bf0*/  LDL.LU R59, [R1+0x28] ;  /* 0x00002800013b7983 */ /* 0x000ee40000300800 */
[----:B--2---:R-:W-:Y:S02]  /*3c00*/  FMUL R30, R30, R61 ;  /* 0x0000003d1e1e7220 */ /* 0x004fe40000400000 */
[----:B-1----:R-:W2:Y:S04]  /*3c10*/  LDL.LU R60, [R1+0x48] ;  /* 0x00004800013c7983 */ /* 0x002ea80000300800 */
[----:B------:R-:W2:Y:S01]  /*3c20*/  LDL.LU R61, [R1+0x4c] ;  /* 0x00004c00013d7983 */ /* 0x000ea20000300800 */
[----:B------:R-:W-:Y:S01]  /*3c30*/  LOP3.LUT R31, R31, 0xffc, RZ, 0xc0, !PT ;  /* 0x00000ffc1f1f7812 */ /* 0x000fe200078ec0ff */
[----:B------:R-:W-:Y:S01]  /*3c40*/  IMAD.SHL.U32 R35, R27, 0x8, RZ ;  /* 0x000000081b237824 */ /* 0x000fe200078e00ff */
[----:B------:R-:W-:-:S03]  /*3c50*/  @P0 FSEL R47, R47, R24, P5 ;  /* 0x000000182f2f0208 */ /* 0x000fc60002800000 */
[----:B------:R-:W0:Y:S04]  /*3c60*/  LDS.128 R24, [R31.X4] ;  /* 0x000000001f187984 */ /* 0x000e280000004c00 */
[----:B------:R-:W1:Y:S01]  /*3c70*/  LDS.128 R12, [R31.X4+0x4000] ;  /* 0x004000001f0c7984 */ /* 0x000e620000004c00 */
[----:B------:R-:W-:-:S03]  /*3c80*/  LOP3.LUT R35, R35, 0x1ff8, RZ, 0xc0, !PT ;  /* 0x00001ff823237812 */ /* 0x000fc600078ec0ff */
[----:B------:R-:W-:Y:S06]  /*3c90*/  BAR.SYNC.DEFER_BLOCKING 0x0 ;  /* 0x0000000000007b1d */ /* 0x000fec0000010000 */
[----:B------:R-:W-:Y:S04]  /*3ca0*/  STS.128 [R35.X4], R16 ;  /* 0x0000001023007388 */ /* 0x000fe80000004c00 */
[----:B------:R0:W-:Y:S04]  /*3cb0*/  STS.128 [R35.X4+0x10], R20 ;  /* 0x0000101423007388 */ /* 0x0001e80000004c00 */
[----:B------:R-:W-:Y:S01]  /*3cc0*/  BAR.SYNC.DEFER_BLOCKING 0x0 ;  /* 0x0000000000007b1d */ /* 0x000fe20000010000 */
[----:B------:R-:W-:-:S02]  /*3cd0*/  FSETP.GT.AND P5, PT, R48, R28, PT ;  /* 0x0000001c3000720b */ /* 0x000fc40003fa4000 */
[C---:B------:R-:W-:Y:S02]  /*3ce0*/  FSETP.NAN.AND P6, PT, R48.reuse, R48, PT ;  /* 0x000000303000720b */ /* 0x040fe40003fc8000 */
[----:B------:R-:W-:Y:S02]  /*3cf0*/  FSEL R28, R48, R28, P5 ;  /* 0x0000001c301c7208 */ /* 0x000fe40002800000 */
[----:B------:R-:W-:Y:S02]  /*3d00*/  FSETP.GT.AND P5, PT, R2, R30, PT ;  /* 0x0000001e0200720b */ /* 0x000fe40003fa4000 */
[----:B------:R-:W-:Y:S02]  /*3d10*/  @P0 FSEL R48, R48, R28, P6 ;  /* 0x0000001c30300208 */ /* 0x000fe40003000000 */
[C---:B------:R-:W-:Y:S01]  /*3d20*/  FSETP.NAN.AND P6, PT, R2.reuse, R2, PT ;  /* 0x000000020200720b */ /* 0x040fe20003fc8000 */
[----:B------:R-:W1:Y:S04]  /*3d30*/  LDS.128 R16, [R31.X4] ;  /* 0x000000001f107984 */ /* 0x000e680000004c00 */
[----:B------:R2:W1:Y:S01]  /*3d40*/  LDS.128 R20, [R31.X4+0x4000] ;  /* 0x004000001f147984 */ /* 0x0004620000004c00 */
[----:B------:R-:W-:-:S02]  /*3d50*/  FSEL R28, R2, R30, P5 ;  /* 0x0000001e021c7208 */ /* 0x000fc40002800000 */
[----:B----4-:R-:W-:Y:S02]  /*3d60*/  FSETP.GEU.AND P5, PT, R0, R30, PT ;  /* 0x0000001e0000720b */ /* 0x010fe40003fae000 */
[----:B------:R-:W-:Y:S02]  /*3d70*/  @P0 FSEL R2, R2, R28, P6 ;  /* 0x0000001c02020208 */ /* 0x000fe40003000000 */
[C---:B------:R-:W-:Y:S02]  /*3d80*/  FSETP.NAN.AND P6, PT, R0.reuse, R0, PT ;  /* 0x000000000000720b */ /* 0x040fe40003fc8000 */
[C---:B------:R-:W-:Y:S02]  /*3d90*/  FSEL R30, R0.reuse, R30, !P5 ;  /* 0x0000001e001e7208 */ /* 0x040fe40006800000 */
[----:B------:R-:W-:Y:S01]  /*3da0*/  FSETP.GT.AND P5, PT, R49, R29, PT ;  /* 0x0000001d3100720b */ /* 0x000fe20003fa4000 */
[----:B------:R-:W-:Y:S01]  /*3db0*/  UISETP.GE.AND UP1, UPT, UR5, 0x200, UPT ;  /* 0x000002000500788c */ /* 0x000fe2000bf26270 */
[----:B------:R-:W-:-:S02]  /*3dc0*/  @P0 FSEL R0, R0, R30, P6 ;  /* 0x0000001e00000208 */ /* 0x000fc40003000000 */
[C---:B------:R-:W-:Y:S02]  /*3dd0*/  FSETP.NAN.AND P6, PT, R49.reuse, R49, PT ;  /* 0x000000313100720b */ /* 0x040fe40003fc8000 */
[C---:B------:R-:W-:Y:S02]  /*3de0*/  FSEL R29, R49.reuse, R29, P5 ;  /* 0x0000001d311d7208 */ /* 0x040fe40002800000 */
[----:B------:R-:W-:Y:S02]  /*3df0*/  PLOP3.LUT P5, PT, PT, PT, UP0, 0x80, 0x0 ;  /* 0x000000000000781c */ /* 0x000fe40003faf008 */
[----:B------:R-:W-:Y:S02]  /*3e00*/  @P0 FSEL R49, R49, R29, P6 ;  /* 0x0000001d31310208 */ /* 0x000fe40003000000 */
[----:B------:R-:W-:Y:S02]  /*3e10*/  PLOP3.LUT P0, PT, PT, PT, UP1, 0x80, 0x0 ;  /* 0x000000000000781c */ /* 0x000fe40003f0f018 */
[----:B------:R-:W-:-:S05]  /*3e20*/  MOV R28, 0x4 ;  /* 0x00000004001c7802 */ /* 0x000fca0000000f00 */
[----:B0-----:R-:W-:-:S05]  /*3e30*/  IMAD.WIDE R34, R58, R28, c[0x0][0x188] ;  /* 0x000062003a227625 */ /* 0x001fca00078e021c */
[----:B------:R0:W-:Y:S01]  /*3e40*/  @!P5 STG.E.128 [R34.64], R24 ;  /* 0x000000182200d986 */ /* 0x0001e2000c101d08 */
[----:B------:R-:W-:Y:S02]  /*3e50*/  UPLOP3.LUT UP0, UPT, UPT, UPT, UPT, 0x40, 0x0 ;  /* 0x000000000000789c */ /* 0x000fe40003f0e870 */
[----:B------:R-:W-:Y:S01]  /*3e60*/  UMOV UR4, 0x2000 ;  /* 0x0000200000047882 */ /* 0x000fe20000000000 */
[----:B------:R-:W-:Y:S02]  /*3e70*/  IMAD.MOV.U32 R58, RZ, RZ, R37 ;  /* 0x000000ffff3a7224 */ /* 0x000fe400078e0025 */
[----:B---3--:R-:W-:-:S04]  /*3e80*/  IMAD.WIDE R32, R59, R28, c[0x0][0x188] ;  /* 0x000062003b207625 */ /* 0x008fc800078e021c */
[-C--:B--2---:R-:W-:Y:S01]  /*3e90*/  IMAD.WIDE R30, R60, R28.reuse, c[0x0][0x188] ;  /* 0x000062003c1e7625 */ /* 0x084fe200078e021c */
[----:B-1----:R0:W-:Y:S03]  /*3ea0*/  @P4 STG.E.128 [R32.64], R12 ;  /* 0x0000000c20004986 */ /* 0x0021e6000c101d08 */
[----:B------:R-:W-:Y:S01]  /*3eb0*/  IMAD.WIDE R28, R61, R28, c[0x0][0x188] ;  /* 0x000062003d1c7625 */ /* 0x000fe200078e021c */
[----:B------:R0:W-:Y:S04]  /*3ec0*/  @!P0 STG.E.128 [R30.64], R16 ;  /* 0x000000101e008986 */ /* 0x0001e8000c101d08 */
[----:B------:R0:W-:Y:S01]  /*3ed0*/  @P1 STG.E.128 [R28.64], R20 ;  /* 0x000000141c001986 */ /* 0x0001e2000c101d08 */
[----:B------:R-:W-:Y:S01]  /*3ee0*/  IMAD.MOV.U32 R59, RZ, RZ, R36 ;  /* 0x000000ffff3b7224 */ /* 0x000fe200078e0024 */
[----:B------:R-:W-:Y:S01]  /*3ef0*/  @!P3 CALL.REL.NOINC `(.L_x_48) ;  /* 0x000000100000b944 */ /* 0x000fe20003c00000 */
[----:B------:R-:W-:Y:S05]  /*3f00*/  BRA `(.L_x_49) ;  /* 0xffffc61000007947 */ /* 0x000fea000383ffff */
.L_x_48:
[----:B------:R-:W-:Y:S01]  /*3f10*/  BAR.SYNC.DEFER_BLOCKING 0x0 ;  /* 0x0000000000007b1d */ /* 0x000fe20000010000 */
[----:B------:R-:W-:Y:S01]  /*3f20*/  FSETP.NAN.AND P0, PT, R7, R7, PT ;  /* 0x000000070700720b */ /* 0x000fe20003f08000 */
[----:B------:R-:W-:Y:S01]  /*3f30*/  USHF.L.U32 UR6, UR6, 0x1, URZ ;  /* 0x0000000106067899 */ /* 0x000fe2000800063f */
[----:B------:R-:W-:Y:S01]  /*3f40*/  FSETP.NAN.AND P3, PT, R5, R5, PT ;  /* 0x000000050500720b */ /* 0x000fe20003f68000 */
[----:B------:R-:W-:Y:S01]  /*3f50*/  UPLOP3.LUT UP0, UPT, UPT, UPT, UPT, 0x80, 0x0 ;  /* 0x000000000000789c */ /* 0x000fe20003f0f070 */
[----:B------:R-:W-:Y:S01]  /*3f60*/  FSETP.GT.AND P1, PT, R3, R7, PT ;  /* 0x000000070300720b */ /* 0x000fe20003f24000 */
[----:B------:R-:W1:Y:S01]  /*3f70*/  S2R R61, SR_TID.X ;  /* 0x00000000003d7919 */ /* 0x000e620000002100 */
[----:B-----5:R-:W-:Y:S01]  /*3f80*/  FSEL R10, R7, R3, P0 ;  /* 0x00000003070a7208 */ /* 0x020fe20000000000 */
[----:B------:R-:W-:Y:S01]  /*3f90*/  UMOV UR4, URZ ;  /* 0x0000003f00047c82 */ /* 0x000fe20008000000 */
[----:B------:R-:W-:-:S02]  /*3fa0*/  FSETP.GT.AND P0, PT, R0, R5, PT ;  /* 0x000000050000720b */ /* 0x000fc40003f04000 */
[----:B------:R-:W-:Y:S02]  /*3fb0*/  FSEL R0, R5, R0, P3 ;  /* 0x0000000005007208 */ /* 0x000fe40001800000 */
[----:B------:R-:W-:Y:S02]  /*3fc0*/  FSEL R7, R7, R10, P1 ;  /* 0x0000000a07077208 */ /* 0x000fe40000800000 */
[----:B------:R-:W-:Y:S01]  /*3fd0*/  FSEL R0, R5, R0, P0 ;  /* 0x0000000005007208 */ /* 0x000fe20000000000 */
[----:B------:R-:W2:Y:S01]  /*3fe0*/  S2R R10, SR_TID.X ;  /* 0x00000000000a7919 */ /* 0x000ea20000002100 */
[C---:B------:R-:W-:Y:S02]  /*3ff0*/  FSETP.GEU.AND P3, PT, R7.reuse, R57, PT ;  /* 0x000000390700720b */ /* 0x040fe40003f6e000 */
[----:B------:R-:W-:Y:S02]  /*4000*/  FSETP.GEU.AND P4, PT, R0, R39, PT ;  /* 0x000000270000720b */ /* 0x000fe40003f8e000 */
[----:B------:R-:W-:-:S02]  /*4010*/  FSETP.NAN.AND P0, PT, R7, R7, PT ;  /* 0x000000070700720b */ /* 0x000fc40003f08000 */
[----:B------:R-:W-:-:S07]  /*4020*/  FSETP.NAN.AND P1, PT, R0, R0, PT ;  /* 0x000000000000720b */ /* 0x000fce0003f28000 */
[----:B------:R-:W-:Y:S02]  /*4030*/  @P3 FSEL R7, R7, R57, P0 ;  /* 0x0000003907073208 */ /* 0x000fe40000000000 */
[----:B------:R-:W-:Y:S02]  /*4040*/  @P4 FSEL R0, R0, R39, P1 ;  /* 0x0000002700004208 */ /* 0x000fe40000800000 */
[C---:B------:R-:W-:Y:S02]  /*4050*/  FSETP.GEU.AND P3, PT, R7.reuse, R56, PT ;  /* 0x000000380700720b */ /* 0x040fe40003f6e000 */
[C---:B------:R-:W-:Y:S02]  /*4060*/  FSETP.GEU.AND P4, PT, R0.reuse, R38, PT ;  /* 0x000000260000720b */ /* 0x040fe40003f8e000 */
[----:B------:R-:W-:Y:S02]  /*4070*/  FSETP.NAN.AND P0, PT, R7, R7, PT ;  /* 0x000000070700720b */ /* 0x000fe40003f08000 */
[----:B------:R-:W-:-:S02]  /*4080*/  FSETP.NAN.AND P1, PT, R0, R0, PT ;  /* 0x000000000000720b */ /* 0x000fc40003f28000 */
[----:B--2---:R-:W-:-:S04]  /*4090*/  LOP3.LUT R10, R10, 0x200, RZ, 0xc0, !PT ;  /* 0x000002000a0a7812 */ /* 0x004fc800078ec0ff */
[----:B0-----:R-:W-:Y:S02]  /*40a0*/  SHF.R.U32.HI R20, RZ, 0x6, R10 ;  /* 0x00000006ff147819 */ /* 0x001fe4000001160a */
[----:B------:R-:W-:Y:S02]  /*40b0*/  @P3 FSEL R7, R7, R56, P0 ;  /* 0x0000003807073208 */ /* 0x000fe40000000000 */
[----:B------:R-:W-:Y:S02]  /*40c0*/  @P4 FSEL R0, R0, R38, P1 ;  /* 0x0000002600004208 */ /* 0x000fe40000800000 */
        /* <DEDUP_REMOVED lines=24> */
[----:B------:R-:W-:Y:S01]  /*4250*/  FSETP.NAN.AND P0, PT, R7, R7, PT ;  /* 0x000000070700720b */ /* 0x000fe20003f08000 */
[----:B------:R-:W0:Y:S01]  /*4260*/  SHFL.BFLY PT, R8, R7, 0x10, 0x1f ;  /* 0x0e001f0007087f89 */ /* 0x000e2200000e0000 */
[----:B------:R-:W-:-:S03]  /*4270*/  FSETP.NAN.AND P1, PT, R0, R0, PT ;  /* 0x000000000000720b */ /* 0x000fc60003f28000 */
[----:B------:R-:W2:Y:S01]  /*4280*/  SHFL.BFLY PT, R3, R0, 0x10, 0x1f ;  /* 0x0e001f0000037f89 */ /* 0x000ea200000e0000 */
[----:B0-----:R-:W-:-:S07]  /*4290*/  FSETP.GEU.AND P3, PT, R7, R8, PT ;  /* 0x000000080700720b */ /* 0x001fce0003f6e000 */
[----:B------:R-:W-:Y:S02]  /*42a0*/  @!P0 FSEL R7, R7, R8, !P3 ;  /* 0x0000000807078208 */ /* 0x000fe40005800000 */
[C---:B--2---:R-:W-:Y:S02]  /*42b0*/  FSETP.GEU.AND P4, PT, R0.reuse, R3, PT ;  /* 0x000000030000720b */ /* 0x044fe40003f8e000 */
[----:B------:R-:W-:Y:S01]  /*42c0*/  FSETP.NAN.AND P0, PT, R7, R7, PT ;  /* 0x000000070700720b */ /* 0x000fe20003f08000 */
[----:B------:R-:W0:Y:S01]  /*42d0*/  SHFL.BFLY PT, R8, R7, 0x8, 0x1f ;  /* 0x0d001f0007087f89 */ /* 0x000e2200000e0000 */
[----:B------:R-:W-:-:S04]  /*42e0*/  @!P1 FSEL R0, R0, R3, !P4 ;  /* 0x0000000300009208 */ /* 0x000fc80006000000 */
[C---:B------:R-:W-:Y:S01]  /*42f0*/  FSETP.NAN.AND P1, PT, R0.reuse, R0, PT ;  /* 0x000000000000720b */ /* 0x040fe20003f28000 */
[----:B------:R-:W2:Y:S01]  /*4300*/  SHFL.BFLY PT, R3, R0, 0x8, 0x1f ;  /* 0x0d001f0000037f89 */ /* 0x000ea200000e0000 */
[----:B0-----:R-:W-:Y:S02]  /*4310*/  FSETP.GEU.AND P3, PT, R7, R8, PT ;  /* 0x000000080700720b */ /* 0x001fe40003f6e000 */
[----:B--2---:R-:W-:-:S11]  /*4320*/  FSETP.GEU.AND P4, PT, R0, R3, PT ;  /* 0x000000030000720b */ /* 0x004fd60003f8e000 */
[----:B------:R-:W-:-:S04]  /*4330*/  @P3 FSEL R7, R7, R8, P0 ;  /* 0x0000000807073208 */ /* 0x000fc80000000000 */
[----:B------:R-:W-:Y:S01]  /*4340*/  FSETP.NAN.AND P0, PT, R7, R7, PT ;  /* 0x000000070700720b */ /* 0x000fe20003f08000 */
[----:B------:R-:W0:Y:S01]  /*4350*/  SHFL.BFLY PT, R8, R7, 0x4, 0x1f ;  /* 0x0c801f0007087f89 */ /* 0x000e2200000e0000 */
[----:B------:R-:W-:-:S04]  /*4360*/  @P4 FSEL R0, R0, R3, P1 ;  /* 0x0000000300004208 */ /* 0x000fc80000800000 */
        /* <DEDUP_REMOVED lines=12> */
[----:B------:R-:W-:Y:S02]  /*4430*/  @P3 FSEL R7, R7, R8, P0 ;  /* 0x0000000807073208 */ /* 0x000fe40000000000 */
[C---:B------:R-:W-:Y:S02]  /*4440*/  FSETP.NAN.AND P0, PT, R9.reuse, R9, PT ;  /* 0x000000090900720b */ /* 0x040fe40003f08000 */
[CC--:B------:R-:W-:Y:S01]  /*4450*/  FSETP.GT.AND P3, PT, R9.reuse, R6.reuse, PT ;  /* 0x000000060900720b */ /* 0x0c0fe20003f64000 */
[----:B------:R-:W0:Y:S01]  /*4460*/  SHFL.BFLY PT, R8, R7, 0x1, 0x1f ;  /* 0x0c201f0007087f89 */ /* 0x000e2200000e0000 */
[----:B------:R-:W-:Y:S02]  /*4470*/  @P4 FSEL R0, R0, R3, P1 ;  /* 0x0000000300004208 */ /* 0x000fe40000800000 */
[C---:B------:R-:W-:Y:S02]  /*4480*/  FSEL R6, R9.reuse, R6, P0 ;  /* 0x0000000609067208 */ /* 0x040fe40000000000 */
[----:B------:R-:W-:Y:S01]  /*4490*/  FSETP.NAN.AND P1, PT, R4, R4, PT ;  /* 0x000000040400720b */ /* 0x000fe20003f28000 */
[----:B------:R-:W2:Y:S01]  /*44a0*/  SHFL.BFLY PT, R13, R0, 0x1, 0x1f ;  /* 0x0c201f00000d7f89 */ /* 0x000ea200000e0000 */
[----:B------:R-:W-:-:S02]  /*44b0*/  FSEL R9, R9, R6, P3 ;  /* 0x0000000609097208 */ /* 0x000fc40001800000 */
[CC--:B------:R-:W-:Y:S02]  /*44c0*/  FSEL R3, R4.reuse, R2.reuse, P1 ;  /* 0x0000000204037208 */ /* 0x0c0fe40000800000 */
[C---:B------:R-:W-:Y:S02]  /*44d0*/  FSETP.GT.AND P5, PT, R9.reuse, R53, PT ;  /* 0x000000350900720b */ /* 0x040fe40003fa4000 */
[C---:B------:R-:W-:Y:S02]  /*44e0*/  FSETP.GT.AND P0, PT, R4.reuse, R2, PT ;  /* 0x000000020400720b */ /* 0x040fe40003f04000 */
[----:B------:R-:W-:Y:S02]  /*44f0*/  FSETP.NAN.AND P6, PT, R9, R9, PT ;  /* 0x000000090900720b */ /* 0x000fe40003fc8000 */
[----:B------:R-:W-:Y:S02]  /*4500*/  FSEL R5, R4, R3, P0 ;  /* 0x0000000304057208 */ /* 0x000fe40000000000 */
[----:B-1----:R-:W-:-:S02]  /*4510*/  SHF.R.U32.HI R2, RZ, 0x3, R61 ;  /* 0x00000003ff027819 */ /* 0x002fc4000001163d */
[----:B------:R-:W-:Y:S02]  /*4520*/  FSETP.GT.AND P3, PT, R5, R47, PT ;  /* 0x0000002f0500720b */ /* 0x000fe40003f64000 */
[----:B------:R-:W-:Y:S02]  /*4530*/  LOP3.LUT R2, R2, 0x7c, RZ, 0xc0, !PT ;  /* 0x0000007c02027812 */ /* 0x000fe400078ec0ff */
[----:B0-----:R-:W-:Y:S02]  /*4540*/  FSETP.GEU.AND P1, PT, R7, R8, PT ;  /* 0x000000080700720b */ /* 0x001fe40003f2e000 */
[----:B------:R-:W-:Y:S02]  /*4550*/  @!P5 FSEL R9, R9, R53, P6 ;  /* 0x000000350909d208 */ /* 0x000fe40003000000 */
[----:B------:R-:W-:Y:S02]  /*4560*/  FSETP.NAN.AND P5, PT, R7, R7, PT ;  /* 0x000000070700720b */ /* 0x000fe40003fa8000 */
[----:B--2---:R-:W-:-:S02]  /*4570*/  FSETP.GEU.AND P0, PT, R0, R13, PT ;  /* 0x0000000d0000720b */ /* 0x004fc40003f0e000 */
[----:B------:R-:W-:-:S04]  /*4580*/  FSETP.NAN.AND P4, PT, R5, R5, PT ;  /* 0x000000050500720b */ /* 0x000fc80003f88000 */
[----:B------:R-:W-:Y:S02]  /*4590*/  @!P3 FSEL R5, R5, R47, P4 ;  /* 0x0000002f0505b208 */ /* 0x000fe40002000000 */
[----:B------:R-:W-:Y:S02]  /*45a0*/  @P1 SEL R7, R7, R8, P5 ;  /* 0x0000000807071207 */ /* 0x000fe40002800000 */
[----:B------:R-:W-:Y:S02]  /*45b0*/  LOP3.LUT P1, RZ, R61, 0x1f, RZ, 0xc0, !PT ;  /* 0x0000001f3dff7812 */ /* 0x000fe4000782c0ff */
[C---:B------:R-:W-:Y:S02]  /*45c0*/  FSETP.NAN.AND P5, PT, R0.reuse, R0, PT ;  /* 0x000000000000720b */ /* 0x040fe40003fa8000 */
[----:B------:R-:W-:Y:S02]  /*45d0*/  FSETP.GT.AND P4, PT, R9, R52, PT ;  /* 0x000000340900720b */ /* 0x000fe40003f84000 */
[----:B------:R-:W-:-:S02]  /*45e0*/  @P0 SEL R0, R0, R13, P5 ;  /* 0x0000000d00000207 */ /* 0x000fc40002800000 */
[----:B------:R-:W-:Y:S02]  /*45f0*/  ISETP.GE.AND P3, PT, R61, 0x40, PT ;  /* 0x000000403d00780c */ /* 0x000fe40003f66270 */
[----:B------:R-:W-:Y:S02]  /*4600*/  FSETP.NAN.AND P5, PT, R9, R9, PT ;  /* 0x000000090900720b */ /* 0x000fe40003fa8000 */
[----:B------:R-:W-:Y:S01]  /*4610*/  FSETP.GT.AND P0, PT, R5, R46, PT ;  /* 0x0000002e0500720b */ /* 0x000fe20003f04000 */
[----:B------:R-:W-:Y:S04]  /*4620*/  @!P1 STS [R2], R7 ;  /* 0x0000000702009388 */ /* 0x000fe80000000800 */
[----:B------:R-:W-:Y:S01]  /*4630*/  @!P1 STS [R2+0x80], R0 ;  /* 0x0000800002009388 */ /* 0x000fe20000000800 */
[----:B------:R-:W-:-:S03]  /*4640*/  @!P4 FSEL R9, R9, R52, P5 ;  /* 0x000000340909c208 */ /* 0x000fc60002800000 */
[----:B------:R-:W-:Y:S01]  /*4650*/  BAR.SYNC.DEFER_BLOCKING 0x0 ;  /* 0x0000000000007b1d */ /* 0x000fe20000010000 */
[----:B------:R-:W-:Y:S02]  /*4660*/  FSETP.GT.AND P4, PT, R9, R51, PT ;  /* 0x000000330900720b */ /* 0x000fe40003f84000 */
[----:B------:R-:W-:-:S04]  /*4670*/  FSETP.NAN.AND P5, PT, R5, R5, PT ;  /* 0x000000050500720b */ /* 0x000fc80003fa8000 */
[----:B------:R-:W-:Y:S02]  /*4680*/  @!P0 FSEL R5, R5, R46, P5 ;  /* 0x0000002e05058208 */ /* 0x000fe40002800000 */
[----:B------:R-:W-:Y:S02]  /*4690*/  FSETP.NAN.AND P5, PT, R9, R9, PT ;  /* 0x000000090900720b */ /* 0x000fe40003fa8000 */
[----:B------:R-:W-:-:S03]  /*46a0*/  FSETP.GT.AND P0, PT, R5, R45, PT ;  /* 0x0000002d0500720b */ /* 0x000fc60003f04000 */
[----:B------:R-:W-:Y:S02]  /*46b0*/  @!P4 FSEL R9, R9, R51, P5 ;  /* 0x000000330909c208 */ /* 0x000fe40002800000 */
[----:B------:R-:W-:Y:S02]  /*46c0*/  FSETP.NAN.AND P5, PT, R5, R5, PT ;  /* 0x000000050500720b */ /* 0x000fe40003fa8000 */
[----:B------:R-:W-:Y:S01]  /*46d0*/  FSETP.GT.AND P4, PT, R9, R50, PT ;  /* 0x000000320900720b */ /* 0x000fe20003f84000 */
[----:B------:R-:W0:Y:S05]  /*46e0*/  @!P3 LDS R4, [R61.X4] ;  /* 0x000000003d04b984 */ /* 0x000e2a0000004800 */
[----:B------:R-:W-:-:S02]  /*46f0*/  @!P0 FSEL R5, R5, R45, P5 ;  /* 0x0000002d05058208 */ /* 0x000fc40002800000 */
[----:B------:R-:W-:Y:S02]  /*4700*/  FSETP.NAN.AND P5, PT, R9, R9, PT ;  /* 0x000000090900720b */ /* 0x000fe40003fa8000 */
[----:B------:R-:W-:-:S03]  /*4710*/  FSETP.GT.AND P0, PT, R5, R44, PT ;  /* 0x0000002c0500720b */ /* 0x000fc60003f04000 */
[----:B------:R-:W-:Y:S02]  /*4720*/  @!P4 FSEL R9, R9, R50, P5 ;  /* 0x000000320909c208 */ /* 0x000fe40002800000 */
[----:B------:R-:W-:Y:S02]  /*4730*/  FSETP.NAN.AND P5, PT, R5, R5, PT ;  /* 0x000000050500720b */ /* 0x000fe40003fa8000 */
[----:B------:R-:W-:-:S06]  /*4740*/  FSETP.GT.AND P4, PT, R9, R49, PT ;  /* 0x000000310900720b */ /* 0x000fcc0003f84000 */
[----:B------:R-:W-:Y:S02]  /*4750*/  @!P0 FSEL R5, R5, R44, P5 ;  /* 0x0000002c05058208 */ /* 0x000fe40002800000 */
[----:B------:R-:W-:Y:S02]  /*4760*/  FSETP.NAN.AND P0, PT, R9, R9, PT ;  /* 0x000000090900720b */ /* 0x000fe40003f08000 */
[----:B------:R-:W-:-:S03]  /*4770*/  FSETP.GT.AND P5, PT, R5, R43, PT ;  /* 0x0000002b0500720b */ /* 0x000fc60003fa4000 */
[----:B------:R-:W-:Y:S02]  /*4780*/  @!P4 FSEL R9, R9, R49, P0 ;  /* 0x000000310909c208 */ /* 0x000fe40000000000 */
[----:B------:R-:W-:Y:S02]  /*4790*/  FSETP.NAN.AND P4, PT, R5, R5, PT ;  /* 0x000000050500720b */ /* 0x000fe40003f88000 */
[C---:B------:R-:W-:Y:S02]  /*47a0*/  FSETP.GT.AND P0, PT, R9.reuse, R48, PT ;  /* 0x000000300900720b */ /* 0x040fe40003f04000 */
[----:B------:R-:W-:-:S04]  /*47b0*/  FSETP.NAN.AND P6, PT, R9, R9, PT ;  /* 0x000000090900720b */ /* 0x000fc80003fc8000 */
[----:B------:R-:W-:-:S04]  /*47c0*/  @!P5 FSEL R5, R5, R43, P4 ;  /* 0x0000002b0505d208 */ /* 0x000fc80002000000 */
[----:B------:R-:W-:Y:S01]  /*47d0*/  FSETP.GT.AND P4, PT, R5, R42, PT ;  /* 0x0000002a0500720b */ /* 0x000fe20003f84000 */
[----:B0-----:R-:W0:Y:S02]  /*47e0*/  SHFL.BFLY PT, R3, R4, 0x10, 0x1f ;  /* 0x0e001f0004037f89 */ /* 0x001e2400000e0000 */
[----:B------:R-:W-:Y:S02]  /*47f0*/  @!P0 FSEL R9, R9, R48, P6 ;  /* 0x0000003009098208 */ /* 0x000fe40003000000 */
[C---:B------:R-:W-:Y:S02]  /*4800*/  FSETP.NAN.AND P0, PT, R4.reuse, R4, PT ;  /* 0x000000040400720b */ /* 0x040fe40003f08000 */
[----:B0-----:R-:W-:-:S04]  /*4810*/  FSETP.GEU.AND P5, PT, R4, R3, PT ;  /* 0x000000030400720b */ /* 0x001fc80003fae000 */
[C---:B------:R-:W-:Y:S02]  /*4820*/  FSEL R3, R4.reuse, R3, !P5 ;  /* 0x0000000304037208 */ /* 0x040fe40006800000 */
[C---:B------:R-:W-:Y:S02]  /*4830*/  FSETP.NAN.AND P5, PT, R5.reuse, R5, PT ;  /* 0x000000050500720b */ /* 0x040fe40003fa8000 */
[----:B------:R-:W-:Y:S02]  /*4840*/  FSEL R3, R4, R3, P0 ;  /* 0x0000000304037208 */ /* 0x000fe40000000000 */
[----:B------:R-:W0:Y:S01]  /*4850*/  SHFL.BFLY PT, R4, R9, 0x10, 0x1f ;  /* 0x0e001f0009047f89 */ /* 0x000e2200000e0000 */
[----:B------:R-:W-:Y:S02]  /*4860*/  @!P4 FSEL R5, R5, R42, P5 ;  /* 0x0000002a0505c208 */ /* 0x000fe40002800000 */
[----:B------:R-:W-:Y:S01]  /*4870*/  FSETP.NAN.AND P5, PT, R9, R9, PT ;  /* 0x000000090900720b */ /* 0x000fe20003fa8000 */
[----:B------:R-:W1:Y:S01]  /*4880*/  SHFL.BFLY PT, R0, R3, 0x8, 0x1f ;  /* 0x0d001f0003007f89 */ /* 0x000e6200000e0000 */
[----:B------:R-:W-:-:S03]  /*4890*/  FSETP.NAN.AND P0, PT, R5, R5, PT ;  /* 0x000000050500720b */ /* 0x000fc60003f08000 */
[----:B------:R-:W2:Y:S01]  /*48a0*/  SHFL.BFLY PT, R6, R5, 0x10, 0x1f ;  /* 0x0e001f0005067f89 */ /* 0x000ea200000e0000 */
[----:B0-----:R-:W-:-:S07]  /*48b0*/  FSETP.GT.AND P4, PT, R9, R4, PT ;  /* 0x000000040900720b */ /* 0x001fce0003f84000 */
[----:B------:R-:W-:Y:S02]  /*48c0*/  @!P5 FSEL R9, R9, R4, P4 ;  /* 0x000000040909d208 */ /* 0x000fe40002000000 */
[----:B-1----:R-:W-:Y:S02]  /*48d0*/  FSETP.GEU.AND P5, PT, R3, R0, PT ;  /* 0x000000000300720b */ /* 0x002fe40003fae000 */
[-C--:B--2---:R-:W-:Y:S01]  /*48e0*/  FSETP.GT.AND P4, PT, R5, R6.reuse, PT ;  /* 0x000000060500720b */ /* 0x084fe20003f84000 */
[----:B------:R-:W0:Y:S01]  /*48f0*/  SHFL.BFLY PT, R4, R9, 0x8, 0x1f ;  /* 0x0d001f0009047f89 */ /* 0x000e2200000e0000 */
[----:B------:R-:W-:Y:S02]  /*4900*/  FSETP.NAN.AND P6, PT, R9, R9, PT ;  /* 0x000000090900720b */ /* 0x000fe40003fc8000 */
[----:B------:R-:W-:Y:S02]  /*4910*/  @!P0 FSEL R5, R5, R6, P4 ;  /* 0x0000000605058208 */ /* 0x000fe40002000000 */
[----:B------:R-:W-:-:S03]  /*4920*/  FSETP.NAN.AND P0, PT, R3, R3, PT ;  /* 0x000000030300720b */ /* 0x000fc60003f08000 */
[----:B------:R-:W1:Y:S02]  /*4930*/  SHFL.BFLY PT, R6, R5, 0x8, 0x1f ;  /* 0x0d001f0005067f89 */ /* 0x000e6400000e0000 */
[----:B------:R-:W-:-:S05]  /*4940*/  @P5 FSEL R3, R3, R0, P0 ;  /* 0x0000000003035208 */ /* 0x000fca0000000000 */
[----:B------:R-:W2:Y:S01]  /*4950*/  SHFL.BFLY PT, R0, R3, 0x4, 0x1f ;  /* 0x0c801f0003007f89 */ /* 0x000ea200000e0000 */
[----:B0-----:R-:W-:Y:S02]  /*4960*/  FSETP.GT.AND P5, PT, R9, R4, PT ;  /* 0x000000040900720b */ /* 0x001fe40003fa4000 */
[----:B-1----:R-:W-:-:S11]  /*4970*/  FSETP.GT.AND P4, PT, R5, R6, PT ;  /* 0x000000060500720b */ /* 0x002fd60003f84000 */
[----:B------:R-:W-:Y:S02]  /*4980*/  @!P5 FSEL R9, R9, R4, P6 ;  /* 0x000000040909d208 */ /* 0x000fe40003000000 */
[----:B--2---:R-:W-:Y:S02]  /*4990*/  FSETP.GEU.AND P0, PT, R3, R0, PT ;  /* 0x000000000300720b */ /* 0x004fe40003f0e000 */
[----:B------:R-:W-:Y:S01]  /*49a0*/  FSETP.NAN.AND P5, PT, R5, R5, PT ;  /* 0x000000050500720b */ /* 0x000fe20003fa8000 */
        /* <DEDUP_REMOVED lines=23> */
[----:B------:R-:W-:Y:S02]  /*4b20*/  FSETP.NAN.AND P6, PT, R5, R5, PT ;  /* 0x000000050500720b */ /* 0x000fe40003fc8000 */
[----:B------:R-:W-:Y:S02]  /*4b30*/  ISETP.LT.AND P0, PT, R61, 0x40, !P1 ;  /* 0x000000403d00780c */ /* 0x000fe40004f01270 */
[----:B------:R-:W-:Y:S02]  /*4b40*/  @!P5 FSEL R5, R5, R6, P6 ;  /* 0x000000060505d208 */ /* 0x000fe40003000000 */
[----:B------:R-:W-:-:S02]  /*4b50*/  FSETP.NAN.AND P5, PT, R3, R3, PT ;  /* 0x000000030300720b */ /* 0x000fc40003fa8000 */
[----:B------:R-:W-:Y:S02]  /*4b60*/  MOV R7, R5 ;  /* 0x0000000500077202 */ /* 0x000fe40000000f00 */
[----:B------:R-:W-:Y:S02]  /*4b70*/  FSETP.NAN.AND P6, PT, R9, R9, PT ;  /* 0x000000090900720b */ /* 0x000fe40003fc8000 */
[----:B------:R-:W-:Y:S01]  /*4b80*/  @P4 SEL R3, R3, R0, P5 ;  /* 0x0000000003034207 */ /* 0x000fe20002800000 */
[----:B------:R-:W0:Y:S04]  /*4b90*/  SHFL.BFLY PT, R6, R7, 0x1, 0x1f ;  /* 0x0c201f0007067f89 */ /* 0x000e2800000e0000 */
[----:B------:R-:W-:Y:S04]  /*4ba0*/  @P0 STS [R61.X4], R3 ;  /* 0x000000033d000388 */ /* 0x000fe80000004800 */
[----:B------:R-:W-:Y:S06]  /*4bb0*/  BAR.SYNC.DEFER_BLOCKING 0x0 ;  /* 0x0000000000007b1d */ /* 0x000fec0000010000 */
[----:B------:R-:W1:Y:S01]  /*4bc0*/  SHFL.BFLY PT, R0, R9, 0x1, 0x1f ;  /* 0x0c201f0009007f89 */ /* 0x000e6200000e0000 */
[----:B0-----:R-:W-:-:S03]  /*4bd0*/  FSETP.GT.AND P4, PT, R7, R6, PT ;  /* 0x000000060700720b */ /* 0x001fc60003f84000 */
[----:B------:R-:W-:Y:S04]  /*4be0*/  LDS R4, [RZ] ;  /* 0x00000000ff047984 */ /* 0x000fe80000000800 */
[----:B------:R-:W0:Y:S04]  /*4bf0*/  LDS R5, [0x80] ;  /* 0x00008000ff057984 */ /* 0x000e280000000800 */
[----:B------:R-:W-:Y:S01]  /*4c00*/  BAR.SYNC.DEFER_BLOCKING 0x0 ;  /* 0x0000000000007b1d */ /* 0x000fe20000010000 */
[----:B-1----:R-:W-:-:S13]  /*4c10*/  FSETP.GT.AND P5, PT, R9, R0, PT ;  /* 0x000000000900720b */ /* 0x002fda0003fa4000 */
[----:B------:R-:W-:Y:S02]  /*4c20*/  @!P5 SEL R9, R9, R0, P6 ;  /* 0x000000000909d207 */ /* 0x000fe40003000000 */
[----:B------:R-:W-:Y:S02]  /*4c30*/  LOP3.LUT R0, R61, 0x1, RZ, 0xc0, !PT ;  /* 0x000000013d007812 */ /* 0x000fe400078ec0ff */
[----:B------:R-:W-:-:S04]  /*4c40*/  FSETP.NAN.AND P5, PT, R7, R7, PT ;  /* 0x000000070700720b */ /* 0x000fc80003fa8000 */
[----:B------:R-:W-:Y:S01]  /*4c50*/  @!P4 SEL R7, R7, R6, P5 ;  /* 0x000000060707c207 */ /* 0x000fe20002800000 */
[----:B0-----:R-:W-:Y:S04]  /*4c60*/  STS.64 [RZ], R4 ;  /* 0x00000004ff007388 */ /* 0x001fe80000000a00 */
[----:B------:R-:W-:Y:S06]  /*4c70*/  BAR.SYNC.DEFER_BLOCKING 0x0 ;  /* 0x0000000000007b1d */ /* 0x000fec0000010000 */
[----:B------:R-:W-:Y:S04]  /*4c80*/  LDS R3, [R0.X4] ;  /* 0x0000000000037984 */ /* 0x000fe80000004800 */
[----:B------:R-:W-:Y:S06]  /*4c90*/  BAR.SYNC.DEFER_BLOCKING 0x0 ;  /* 0x0000000000007b1d */ /* 0x000fec0000010000 */
[----:B------:R-:W-:Y:S04]  /*4ca0*/  @!P1 STS [R2], R9 ;  /* 0x0000000902009388 */ /* 0x000fe80000000800 */
[----:B------:R-:W-:Y:S04]  /*4cb0*/  @!P1 STS [R2+0x80], R7 ;  /* 0x0000800702009388 */ /* 0x000fe80000000800 */
[----:B------:R-:W-:Y:S06]  /*4cc0*/  BAR.SYNC.DEFER_BLOCKING 0x0 ;  /* 0x0000000000007b1d */ /* 0x000fec0000010000 */
[----:B------:R-:W0:Y:S04]  /*4cd0*/  @!P3 LDS R11, [R61.X4] ;  /* 0x000000003d0bb984 */ /* 0x000e280000004800 */
[----:B0-----:R-:W0:Y:S01]  /*4ce0*/  SHFL.BFLY PT, R6, R11, 0x10, 0x1f ;  /* 0x0e001f000b067f89 */ /* 0x001e2200000e0000 */
[----:B------:R-:W-:-:S02]  /*4cf0*/  FSETP.NAN.AND P3, PT, R11, R11, PT ;  /* 0x0000000b0b00720b */ /* 0x000fc40003f68000 */
[----:B0-----:R-:W-:-:S04]  /*4d00*/  FSETP.GT.AND P1, PT, R11, R6, PT ;  /* 0x000000060b00720b */ /* 0x001fc80003f24000 */
[----:B------:R-:W-:-:S04]  /*4d10*/  FSEL R6, R11, R6, P1 ;  /* 0x000000060b067208 */ /* 0x000fc80000800000 */
[----:B------:R-:W-:-:S04]  /*4d20*/  FSEL R6, R11, R6, P3 ;  /* 0x000000060b067208 */ /* 0x000fc80001800000 */
[C---:B------:R-:W-:Y:S01]  /*4d30*/  FSETP.NAN.AND P3, PT, R6.reuse, R6, PT ;  /* 0x000000060600720b */ /* 0x040fe20003f68000 */
[----:B------:R-:W0:Y:S02]  /*4d40*/  SHFL.BFLY PT, R13, R6, 0x8, 0x1f ;  /* 0x0d001f00060d7f89 */ /* 0x000e2400000e0000 */
[----:B0-----:R-:W-:-:S13]  /*4d50*/  FSETP.GT.AND P1, PT, R6, R13, PT ;  /* 0x0000000d0600720b */ /* 0x001fda0003f24000 */
[----:B------:R-:W-:-:S04]  /*4d60*/  @!P1 FSEL R6, R6, R13, P3 ;  /* 0x0000000d06069208 */ /* 0x000fc80001800000 */
        /* <DEDUP_REMOVED lines=11> */
[----:B------:R-:W-:Y:S02]  /*4e20*/  @!P1 SEL R6, R6, R7, P3 ;  /* 0x0000000706069207 */ /* 0x000fe40001800000 */
[----:B------:R-:W-:-:S03]  /*4e30*/  FSETP.GE.AND P1, PT, R5, RZ, PT ;  /* 0x000000ff0500720b */ /* 0x000fc60003f26000 */
[----:B------:R-:W-:Y:S04]  /*4e40*/  @P0 STS [R61.X4], R6 ;  /* 0x000000063d000388 */ /* 0x000fe80000004800 */
[----:B------:R-:W-:Y:S01]  /*4e50*/  BAR.SYNC.DEFER_BLOCKING 0x0 ;  /* 0x0000000000007b1d */ /* 0x000fe20000010000 */
[C---:B------:R-:W-:Y:S02]  /*4e60*/  FSETP.GE.AND P0, PT, R4.reuse, RZ, PT ;  /* 0x000000ff0400720b */ /* 0x040fe40003f06000 */
[----:B------:R-:W-:Y:S02]  /*4e70*/  FSEL R5, R5, RZ, !P1 ;  /* 0x000000ff05057208 */ /* 0x000fe40004800000 */
[----:B------:R-:W-:-:S03]  /*4e80*/  FSEL R4, R4, RZ, !P0 ;  /* 0x000000ff04047208 */ /* 0x000fc60004000000 */
[----:B------:R-:W-:Y:S02]  /*4e90*/  FADD R5, RZ, -R5 ;  /* 0x80000005ff057221 */ /* 0x000fe40000000000 */
[----:B------:R-:W-:-:S03]  /*4ea0*/  FADD R4, RZ, -R4 ;  /* 0x80000004ff047221 */ /* 0x000fc60000000000 */
[----:B------:R-:W-:Y:S02]  /*4eb0*/  FSETP.NAN.AND P3, PT, R5, R5, PT ;  /* 0x000000050500720b */ /* 0x000fe40003f68000 */
[----:B------:R-:W-:Y:S01]  /*4ec0*/  FSETP.NAN.AND P1, PT, R4, R4, PT ;  /* 0x000000040400720b */ /* 0x000fe20003f28000 */
[----:B------:R-:W0:Y:S04]  /*4ed0*/  LDS R8, [RZ] ;  /* 0x00000000ff087984 */ /* 0x000e280000000800 */
[----:B------:R-:W1:Y:S04]  /*4ee0*/  LDS R9, [0x80] ;  /* 0x00008000ff097984 */ /* 0x000e680000000800 */
[----:B------:R-:W-:Y:S01]  /*4ef0*/  BAR.SYNC.DEFER_BLOCKING 0x0 ;  /* 0x0000000000007b1d */ /* 0x000fe20000010000 */
[----:B0-----:R-:W-:-:S05]  /*4f00*/  FSETP.GTU.AND P0, PT, R8, RZ, PT ;  /* 0x000000ff0800720b */ /* 0x001fca0003f0c000 */
[----:B-1----:R0:W-:Y:S01]  /*4f10*/  STS.64 [RZ], R8 ;  /* 0x00000008ff007388 */ /* 0x0021e20000000a00 */
[----:B------:R-:W-:-:S03]  /*4f20*/  FSEL R7, R8, RZ, P0 ;  /* 0x000000ff08077208 */ /* 0x000fc60000000000 */
[----:B------:R-:W-:Y:S01]  /*4f30*/  BAR.SYNC.DEFER_BLOCKING 0x0 ;  /* 0x0000000000007b1d */ /* 0x000fe20000010000 */
[C---:B------:R-:W-:Y:S02]  /*4f40*/  FSETP.GTU.AND P4, PT, R9.reuse, RZ, PT ;  /* 0x000000ff0900720b */ /* 0x040fe40003f8c000 */
[CC--:B------:R-:W-:Y:S02]  /*4f50*/  FSETP.GT.AND P0, PT, R4.reuse, R7.reuse, PT ;  /* 0x000000070400720b */ /* 0x0c0fe40003f04000 */
[----:B------:R-:W-:Y:S01]  /*4f60*/  FSEL R2, R9, RZ, P4 ;  /* 0x000000ff09027208 */ /* 0x000fe20002000000 */
[----:B0-----:R-:W-:Y:S01]  /*4f70*/  IMAD.MOV.U32 R8, RZ, RZ, 0x3e800000 ;  /* 0x3e800000ff087424 */ /* 0x001fe200078e00ff */
[----:B------:R-:W-:Y:S02]  /*4f80*/  @!P1 FSEL R4, R4, R7, P0 ;  /* 0x0000000704049208 */ /* 0x000fe40000000000 */
[----:B------:R-:W-:-:S03]  /*4f90*/  FSETP.GT.AND P0, PT, R5, R2, PT ;  /* 0x000000020500720b */ /* 0x000fc60003f04000 */
[----:B------:R-:W-:Y:S01]  /*4fa0*/  FMUL R6, R4, 0.0078740157186985015869 ;  /* 0x3c01020404067820 */ /* 0x000fe20000400000 */
[----:B------:R-:W-:Y:S01]  /*4fb0*/  @!P3 FSEL R5, R5, R2, P0 ;  /* 0x000000020505b208 */ /* 0x000fe20000000000 */
[----:B------:R-:W-:-:S03]  /*4fc0*/  IMAD.U32 R4, RZ, RZ, UR6 ;  /* 0x00000006ff047e24 */ /* 0x000fc6000f8e00ff */
[C---:B------:R-:W-:Y:S01]  /*4fd0*/  FSETP.GT.AND P0, PT, R6.reuse, 9.9999997473787516356e-06, PT ;  /* 0x3727c5ac0600780b */ /* 0x040fe20003f04000 */
[----:B------:R-:W-:Y:S01]  /*4fe0*/  FMUL R7, R5, 0.0078740157186985015869 ;  /* 0x3c01020405077820 */ /* 0x000fe20000400000 */
[----:B------:R-:W-:Y:S02]  /*4ff0*/  FSETP.NAN.AND P1, PT, R6, R6, PT ;  /* 0x000000060600720b */ /* 0x000fe40003f28000 */
[----:B------:R-:W-:Y:S02]  /*5000*/  LOP3.LUT R4, R4, 0x1, R61, 0xf8, !PT ;  /* 0x0000000104047812 */ /* 0x000fe400078ef83d */
[----:B------:R-:W-:Y:S01]  /*5010*/  FSETP.GT.AND P3, PT, R7, 9.9999997473787516356e-06, PT ;  /* 0x3727c5ac0700780b */ /* 0x000fe20003f64000 */
[----:B------:R-:W0:Y:S01]  /*5020*/  LDS R0, [R0.X4] ;  /* 0x0000000000007984 */ /* 0x000e220000004800 */
[----:B------:R-:W-:-:S05]  /*5030*/  MOV R5, 0x2 ;  /* 0x0000000200057802 */ /* 0x000fca0000000f00 */
[----:B------:R-:W-:Y:S02]  /*5040*/  @!P0 FSEL R6, R6, 9.9999997473787516356e-06, P1 ;  /* 0x3727c5ac06068808 */ /* 0x000fe40000800000 */
[C---:B------:R-:W-:Y:S02]  /*5050*/  FSETP.NAN.AND P0, PT, R7.reuse, R7, PT ;  /* 0x000000070700720b */ /* 0x040fe40003f08000 */
[----:B------:R-:W-:Y:S02]  /*5060*/  FSETP.GT.AND P1, PT, |R6|, 8.50705917302346158658e+37, PT ;  /* 0x7e8000000600780b */ /* 0x000fe40003f24200 */
[----:B------:R-:W-:Y:S02]  /*5070*/  @!P3 FSEL R7, R7, 9.9999997473787516356e-06, P0 ;  /* 0x3727c5ac0707b808 */ /* 0x000fe40000000000 */
[----:B------:R-:W-:Y:S02]  /*5080*/  LOP3.LUT P0, RZ, R61, 0x3fe, RZ, 0xc0, !PT ;  /* 0x000003fe3dff7812 */ /* 0x000fe4000780c0ff */
[----:B------:R-:W-:-:S02]  /*5090*/  FSETP.GT.AND P3, PT, |R7|, 8.50705917302346158658e+37, PT ;  /* 0x7e8000000700780b */ /* 0x000fc40003f64200 */
[----:B------:R-:W-:Y:S02]  /*50a0*/  FSETP.GEU.AND P4, PT, |R6|, 1.175494350822287508e-38, PT ;  /* 0x008000000600780b */ /* 0x000fe40003f8e200 */
[----:B------:R-:W-:Y:S02]  /*50b0*/  FSETP.GEU.AND P5, PT, |R7|, 1.175494350822287508e-38, PT ;  /* 0x008000000700780b */ /* 0x000fe40003fae200 */
[----:B------:R-:W-:Y:S01]  /*50c0*/  ISETP.LT.AND P0, PT, R4, 0x200, !P0 ;  /* 0x000002000400780c */ /* 0x000fe20004701270 */
[----:B------:R-:W-:Y:S01]  /*50d0*/  @P1 FMUL R6, R6, 0.25 ;  /* 0x3e80000006061820 */ /* 0x000fe20000400000 */
[C---:B------:R-:W-:Y:S02]  /*50e0*/  FSEL R9, R8.reuse, 1, P1 ;  /* 0x3f80000008097808 */ /* 0x040fe40000800000 */
[----:B------:R-:W-:-:S03]  /*50f0*/  FSEL R8, R8, 1, P3 ;  /* 0x3f80000008087808 */ /* 0x000fc60001800000 */
[----:B------:R-:W-:Y:S02]  /*5100*/  @P3 FMUL R7, R7, 0.25 ;  /* 0x3e80000007073820 */ /* 0x000fe40000400000 */
[----:B------:R-:W-:Y:S01]  /*5110*/  @!P4 FMUL R6, R6, 16777216 ;  /* 0x4b8000000606c820 */ /* 0x000fe20000400000 */
[----:B------:R-:W-:Y:S01]  /*5120*/  @!P4 FMUL R9, R9, 16777216 ;  /* 0x4b8000000909c820 */ /* 0x000fe20000400000 */
[----:B------:R-:W-:Y:S01]  /*5130*/  @!P5 FMUL R7, R7, 16777216 ;  /* 0x4b8000000707d820 */ /* 0x000fe20000400000 */
[----:B------:R-:W-:-:S03]  /*5140*/  @!P5 FMUL R8, R8, 16777216 ;  /* 0x4b8000000808d820 */ /* 0x000fc60000400000 */
[----:B------:R-:W1:Y:S01]  /*5150*/  MUFU.RCP R6, R6 ;  /* 0x0000000600067308 */ /* 0x000e620000001000 */
[----:B0-----:R-:W-:Y:S01]  /*5160*/  F2FP.BF16.PACK_AB R0, R0, R3 ;  /* 0x000000030000723e */ /* 0x001fe200000010ff */
[----:B------:R-:W-:-:S03]  /*5170*/  IMAD.WIDE R2, R4, R5, c[0x0][0x190] ;  /* 0x0000640004027625 */ /* 0x000fc600078e0205 */
[----:B------:R-:W-:Y:S01]  /*5180*/  PRMT R11, R0, 0x7610, R11 ;  /* 0x00007610000b7816 */ /* 0x000fe2000000000b */
[----:B------:R-:W-:Y:S01]  /*5190*/  IMAD.WIDE R4, R4, R5, c[0x0][0x198] ;  /* 0x0000660004047625 */ /* 0x000fe200078e0205 */
[----:B------:R-:W-:Y:S01]  /*51a0*/  PRMT R12, R0, 0x7632, R12 ;  /* 0x00007632000c7816 */ /* 0x000fe2000000000c */
[----:B------:R-:W0:Y:S02]  /*51b0*/  MUFU.RCP R7, R7 ;  /* 0x0000000700077308 */ /* 0x000e240000001000 */
[----:B------:R2:W-:Y:S01]  /*51c0*/  @P0 STG.E.U16 [R2.64], R11 ;  /* 0x0000000b02000986 */ /* 0x0005e2000c101508 */
[----:B------:R-:W-:-:S03]  /*51d0*/  IMAD.MOV.U32 R0, RZ, RZ, RZ ;  /* 0x000000ffff007224 */ /* 0x000fc600078e00ff */
[----:B------:R2:W-:Y:S01]  /*51e0*/  @P0 STG.E.U16 [R4.64], R12 ;  /* 0x0000000c04000986 */ /* 0x0005e2000c101508 */
[----:B-1----:R-:W-:-:S03]  /*51f0*/  FMUL R6, R6, R9 ;  /* 0x0000000906067220 */ /* 0x002fc60000400000 */
[----:B------:R-:W-:Y:S01]  /*5200*/  BAR.SYNC.DEFER_BLOCKING 0x0 ;  /* 0x0000000000007b1d */ /* 0x000fe20000010000 */
[----:B0-----:R-:W-:-:S05]  /*5210*/  FMUL R7, R7, R8 ;  /* 0x0000000807077220 */ /* 0x001fca0000400000 */
[----:B------:R2:W-:Y:S04]  /*5220*/  STS [RZ], R6 ;  /* 0x00000006ff007388 */ /* 0x0005e80000000800 */
[----:B------:R2:W-:Y:S04]  /*5230*/  STS [0x8], R7 ;  /* 0x00000807ff007388 */ /* 0x0005e80000000800 */
[----:B------:R-:W-:Y:S06]  /*5240*/  BAR.SYNC.DEFER_BLOCKING 0x0 ;  /* 0x0000000000007b1d */ /* 0x000fec0000010000 */
[----:B--2---:R-:W0:Y:S02]  /*5250*/  LDS R20, [R20] ;  /* 0x0000000014147984 */ /* 0x004e240000000800 */
.L_x_95:
[----:B------:R-:W2:Y:S04]  /*5260*/  LDL R8, [R1+0x70] ;  /* 0x0000700001087983 */ /* 0x000ea80000100800 */
[----:B0-----:R-:W1:Y:S01]  /*5270*/  S2R R2, SR_TID.X ;  /* 0x0000000000027919 */ /* 0x001e620000002100 */
[----:B------:R-:W3:Y:S03]  /*5280*/  S2UR UR6, SR_CTAID.X ;  /* 0x00000000000679c3 */ /* 0x000ee60000002500 */
[----:B------:R-:W4:Y:S01]  /*5290*/  S2R R4, SR_TID.X ;  /* 0x0000000000047919 */ /* 0x000f220000002100 */
[----:B------:R-:W-:-:S03]  /*52a0*/  IMAD.MOV.U32 R21, RZ, RZ, 0x4 ;  /* 0x00000004ff157424 */ /* 0x000fc600078e00ff */
[----:B------:R-:W2:Y:S04]  /*52b0*/  LDL R13, [R1+0x6c] ;  /* 0x00006c00010d7983 */ /* 0x000ea80000100800 */
[----:B------:R-:W2:Y:S01]  /*52c0*/  LDL R12, [R1+0x68] ;  /* 0x00006800010c7983 */ /* 0x000ea20000100800 */
[----:B-1----:R-:W-:Y:S01]  /*52d0*/  IMAD.SHL.U32 R2, R2, 0x10, RZ ;  /* 0x0000001002027824 */ /* 0x002fe200078e00ff */
[----:B---3--:R-:W-:Y:S01]  /*52e0*/  USHF.L.U32 UR5, UR6, 0x1, URZ ;  /* 0x0000000106057899 */ /* 0x008fe2000800063f */
[----:B----4-:R-:W-:-:S03]  /*52f0*/  SHF.R.U32.HI R5, RZ, 0x9, R4 ;  /* 0x00000009ff057819 */ /* 0x010fc60000011604 */
[----:B------:R-:W-:Y:S02]  /*5300*/  LOP3.LUT R3, R0, 0x1ff0, R2, 0xf8, !PT ;  /* 0x00001ff000037812 */ /* 0x000fe400078ef802 */
[----:B------:R-:W-:Y:S02]  /*5310*/  SGXT.U32 R5, R5, 0x1 ;  /* 0x000000010505781a */ /* 0x000fe40000000000 */
[----:B------:R-:W-:Y:S02]  /*5320*/  MOV R2, UR4 ;  /* 0x0000000400027c02 */ /* 0x000fe40008000f00 */
[----:B------:R-:W-:Y:S02]  /*5330*/  ISETP.LT.U32.AND P0, PT, R3, 0x3000, PT ;  /* 0x000030000300780c */ /* 0x000fe40003f01070 */
[----:B------:R-:W-:Y:S02]  /*5340*/  LOP3.LUT R5, R5, UR5, RZ, 0xfc, !PT ;  /* 0x0000000505057c12 */ /* 0x000fe4000f8efcff */
[----:B------:R-:W-:-:S03]  /*5350*/  ISETP.LT.U32.AND.EX P0, PT, R2, RZ, !P2, P0 ;  /* 0x000000ff0200720c */ /* 0x000fc60005701100 */
[----:B------:R-:W-:Y:S01]  /*5360*/  IMAD R3, R5, 0x3000, R3 ;  /* 0x0000300005037824 */ /* 0x000fe200078e0203 */
[----:B------:R-:W-:Y:S01]  /*5370*/  CS2R R6, SRZ ;  /* 0x0000000000067805 */ /* 0x000fe2000001ff00 */
[----:B------:R-:W-:Y:S02]  /*5380*/  CS2R R4, SRZ ;  /* 0x0000000000047805 */ /* 0x000fe4000001ff00 */
[----:B------:R-:W-:-:S06]  /*5390*/  IMAD.WIDE R14, R3, R21, c[0x0][0x188] ;  /* 0x00006200030e7625 */ /* 0x000fcc00078e0215 */
[----:B------:R-:W3:Y:S01]  /*53a0*/  @P0 LDG.E.EF.128 R4, [R14.64] ;  /* 0x000000080e040981 */ /* 0x000ee2000c0e1d00 */
[----:B------:R-:W-:Y:S01]  /*53b0*/  CS2R R10, SRZ ;  /* 0x00000000000a7805 */ /* 0x000fe2000001ff00 */
[----:B--2---:R-:W-:Y:S02]  /*53c0*/  IMAD.IADD R22, R8, 0x1, R0 ;  /* 0x0000000108167824 */ /* 0x004fe400078e0200 */
[----:B------:R-:W-:Y:S02]  /*53d0*/  CS2R R8, SRZ ;  /* 0x0000000000087805 */ /* 0x000fe4000001ff00 */
[----:B------:R-:W-:-:S05]  /*53e0*/  IMAD.WIDE R22, R22, R21, c[0x0][0x188] ;  /* 0x0000620016167625 */ /* 0x000fca00078e0215 */
[----:B------:R1:W2:Y:S01]  /*53f0*/  @P0 LDG.E.EF.128 R8, [R22.64] ;  /* 0x0000000816080981 */ /* 0x0002a2000c0e1d00 */
[----:B------:R-:W-:Y:S01]  /*5400*/  IADD3 R24, R13, R0, RZ ;  /* 0x000000000d187210 */ /* 0x000fe20007ffe0ff */
[----:B------:R-:W-:-:S04]  /*5410*/  IMAD.IADD R0, R12, 0x1, R0 ;  /* 0x000000010c007824 */ /* 0x000fc800078e0200 */
[----:B------:R-:W-:-:S04]  /*5420*/  IMAD.WIDE R24, R24, R21, c[0x0][0x188] ;  /* 0x0000620018187625 */ /* 0x000fc800078e0215 */
[----:B-1----:R-:W-:Y:S01]  /*5430*/  IMAD.WIDE R22, R0, R21, c[0x0][0x188] ;  /* 0x0000620000167625 */ /* 0x002fe200078e0215 */
[----:B---3--:R-:W-:-:S04]  /*5440*/  FMUL R21, R4, R4 ;  /* 0x0000000404157220 */ /* 0x008fc80000400000 */
[----:B------:R-:W-:-:S04]  /*5450*/  FMUL R21, R21, R4 ;  /* 0x0000000415157220 */ /* 0x000fc80000400000 */
[----:B------:R-:W-:-:S04]  /*5460*/  FFMA R21, R21, 0.044714998453855514526, R4 ;  /* 0x3d37271315157823 */ /* 0x000fc80000000004 */
[----:B------:R-:W-:-:S04]  /*5470*/  FMUL R27, R21, 0.79788458347320556641 ;  /* 0x3f4c422a151b7820 */ /* 0x000fc80000400000 */
[----:B------:R-:W-:-:S05]  /*5480*/  FADD.FTZ R28, |R27|, -RZ ;  /* 0x800000ff1b1c7221 */ /* 0x000fca0000010200 */
[----:B------:R-:W-:-:S13]  /*5490*/  FSETP.GE.AND P3, PT, R28, 0.60000002384185791016, PT ;  /* 0x3f19999a1c00780b */ /* 0x000fda0003f66000 */
[----:B------:R-:W-:-:S06]  /*54a0*/  @P3 FMUL R2, R28, 2.8853900432586669922 ;  /* 0x4038aa3b1c023820 */ /* 0x000fcc0000400000 */
[----:B------:R-:W1:Y:S01]  /*54b0*/  @P3 MUFU.EX2 R2, R2 ;  /* 0x0000000200023308 */ /* 0x000e620000000800 */
[-C--:B------:R-:W-:Y:S01]  /*54c0*/  FMUL R0, R5, R5.reuse ;  /* 0x0000000505007220 */ /* 0x080fe20000400000 */
[----:B------:R-:W-:Y:S01]  /*54d0*/  CS2R R16, SRZ ;  /* 0x0000000000107805 */ /* 0x000fe2000001ff00 */
[----:B------:R-:W-:Y:S01]  /*54e0*/  CS2R R18, SRZ ;  /* 0x0000000000127805 */ /* 0x000fe2000001ff00 */
[----:B------:R-:W-:Y:S01]  /*54f0*/  CS2R R12, SRZ ;  /* 0x00000000000c7805 */ /* 0x000fe2000001ff00 */
[----:B------:R-:W-:Y:S01]  /*5500*/  CS2R R14, SRZ ;  /* 0x00000000000e7805 */ /* 0x000fe2000001ff00 */
[----:B-1----:R-:W-:Y:S01]  /*5510*/  @P3 FADD R26, R2, 1 ;  /* 0x3f800000021a3421 */ /* 0x002fe20000000000 */
[----:B------:R-:W-:Y:S02]  /*5520*/  FMUL R0, R0, R5 ;  /* 0x0000000500007220 */ /* 0x000fe40000400000 */
[----:B------:R1:W5:Y:S03]  /*5530*/  @P0 LDG.E.EF.128 R16, [R22.64] ;  /* 0x0000000816100981 */ /* 0x000366000c0e1d00 */
[----:B------:R-:W3:Y:S01]  /*5540*/  @P3 MUFU.RCP R26, R26 ;  /* 0x0000001a001a3308 */ /* 0x000ee20000001000 */
[----:B------:R4:W5:Y:S01]  /*5550*/  @P0 LDG.E.EF.128 R12, [R24.64] ;  /* 0x00000008180c0981 */ /* 0x000962000c0e1d00 */
[----:B------:R-:W-:Y:S01]  /*5560*/  @!P3 FMUL R21, R27, R27 ;  /* 0x0000001b1b15b220 */ /* 0x000fe20000400000 */
[----:B-1----:R-:W-:Y:S01]  /*5570*/  FFMA R23, R0, 0.044714998453855514526, R5 ;  /* 0x3d37271300177823 */ /* 0x002fe20000000005 */
[----:B------:R-:W-:-:S03]  /*5580*/  @!P3 MOV R22, 0x3c80f082 ;  /* 0x3c80f0820016b802 */ /* 0x000fc60000000f00 */
[----:B------:R-:W-:Y:S01]  /*5590*/  FMUL R29, R23, 0.79788458347320556641 ;  /* 0x3f4c422a171d7820 */ /* 0x000fe20000400000 */
[----:B----4-:R-:W-:Y:S01]  /*55a0*/  @P3 IMAD.MOV.U32 R25, RZ, RZ, 0x3f800000 ;  /* 0x3f800000ff193424 */ /* 0x010fe200078e00ff */
[----:B------:R-:W-:Y:S01]  /*55b0*/  @!P3 FFMA.FTZ R0, R21, R22, -0.052303962409496307373 ;  /* 0xbd563cae1500b423 */ /* 0x000fe20000010016 */
[----:B------:R-:W-:Y:S02]  /*55c0*/  @P3 FSETP.GE.AND P1, PT, R28, 9.010913848876953125, PT ;  /* 0x41102cb41c00380b */ /* 0x000fe40003f26000 */
[----:B---3--:R-:W-:Y:S01]  /*55d0*/  @P3 FFMA.FTZ R22, R26, -2, R25 ;  /* 0xc00000001a163823 */ /* 0x008fe20000010019 */
[----:B------:R-:W-:-:S04]  /*55e0*/  FADD.FTZ R26, |R29|, -RZ ;  /* 0x800000ff1d1a7221 */ /* 0x000fc80000010200 */
[----:B------:R-:W-:Y:S02]  /*55f0*/  @P3 FSEL R22, R22, 1, !P1 ;  /* 0x3f80000016163808 */ /* 0x000fe40004800000 */
[----:B------:R-:W-:Y:S01]  /*5600*/  FSETP.GE.AND P1, PT, R26, 0.60000002384185791016, PT ;  /* 0x3f19999a1a00780b */ /* 0x000fe20003f26000 */
[----:B------:R-:W-:Y:S01]  /*5610*/  @!P3 FFMA.FTZ R0, R21, R0, 0.1331529766321182251 ;  /* 0x3e0859411500b423 */ /* 0x000fe20000010000 */
[----:B------:R-:W-:-:S03]  /*5620*/  FMUL R23, R6, R6 ;  /* 0x0000000606177220 */ /* 0x000fc60000400000 */
[----:B------:R-:W-:Y:S01]  /*5630*/  @!P3 FFMA.FTZ R0, R21, R0, -0.33332768082618713379 ;  /* 0xbeaaa9ed1500b423 */ /* 0x000fe20000010000 */
[----:B------:R-:W-:Y:S01]  /*5640*/  @P3 LOP3.LUT R2, R22, 0x80000000, R27, 0xf8, !PT ;  /* 0x8000000016023812 */ /* 0x000fe200078ef81b */
[-C--:B------:R-:W-:Y:S01]  /*5650*/  FMUL R22, R7, R7.reuse ;  /* 0x0000000707167220 */ /* 0x080fe20000400000 */
[----:B------:R-:W-:Y:S01]  /*5660*/  FMUL R23, R23, R6 ;  /* 0x0000000617177220 */ /* 0x000fe20000400000 */
[----:B------:R-:W-:Y:S01]  /*5670*/  @!P3 FFMA.FTZ R0, R21, R0, RZ ;  /* 0x000000001500b223 */ /* 0x000fe200000100ff */
[----:B------:R-:W-:Y:S01]  /*5680*/  BSSY B0, `(.L_x_50) ;  /* 0x0000017000007945 */ /* 0x000fe20003800000 */
[----:B------:R-:W-:Y:S01]  /*5690*/  FMUL R24, R22, R7 ;  /* 0x0000000716187220 */ /* 0x000fe20000400000 */
[----:B------:R-:W-:Y:S01]  /*56a0*/  FFMA R23, R23, 0.044714998453855514526, R6 ;  /* 0x3d37271317177823 */ /* 0x000fe20000000006 */
[----:B------:R-:W-:Y:S01]  /*56b0*/  @!P3 FFMA.FTZ R2, R27, R0, R27 ;  /* 0x000000001b02b223 */ /* 0x000fe2000001001b */
[----:B--2---:R-:W-:Y:S01]  /*56c0*/  FMUL R25, R8, R8 ;  /* 0x0000000808197220 */ /* 0x004fe20000400000 */
[----:B------:R-:W-:Y:S05]  /*56d0*/  @!P1 BRA `(.L_x_51) ;  /* 0x000000a000009947 */ /* 0x000fea0003800000 */
[C---:B------:R-:W-:Y:S01]  /*56e0*/  FMUL R0, R26.reuse, 2.8853900432586669922 ;  /* 0x4038aa3b1a007820 */ /* 0x040fe20000400000 */
[----:B------:R-:W-:Y:S01]  /*56f0*/  IMAD.MOV.U32 R21, RZ, RZ, 0x3f800000 ;  /* 0x3f800000ff157424 */ /* 0x000fe200078e00ff */
[----:B------:R-:W-:-:S04]  /*5700*/  FSETP.GE.AND P1, PT, R26, 9.010913848876953125, PT ;  /* 0x41102cb41a00780b */ /* 0x000fc80003f26000 */
[----:B------:R-:W1:Y:S02]  /*5710*/  MUFU.EX2 R0, R0 ;  /* 0x0000000000007308 */ /* 0x000e640000000800 */
[----:B-1----:R-:W-:-:S06]  /*5720*/  FADD R22, R0, 1 ;  /* 0x3f80000000167421 */ /* 0x002fcc0000000000 */
[----:B------:R-:W1:Y:S02]  /*5730*/  MUFU.RCP R22, R22 ;  /* 0x0000001600167308 */ /* 0x000e640000001000 */
[----:B-1----:R-:W-:-:S05]  /*5740*/  FFMA.FTZ R21, R22, -2, R21 ;  /* 0xc000000016157823 */ /* 0x002fca0000010015 */
[----:B------:R-:W-:-:S04]  /*5750*/  FSEL R21, R21, 1, !P1 ;  /* 0x3f80000015157808 */ /* 0x000fc80004800000 */
[----:B------:R-:W-:Y:S01]  /*5760*/  LOP3.LUT R21, R21, 0x80000000, R29, 0xf8, !PT ;  /* 0x8000000015157812 */ /* 0x000fe200078ef81d */
[----:B------:R-:W-:Y:S05]  /*5770*/  BRA `(.L_x_52) ;  /* 0x0000007000007947 */ /* 0x000fea0003800000 */
.L_x_51:
[----:B------:R-:W-:Y:S01]  /*5780*/  IMAD.MOV.U32 R0, RZ, RZ, 0x3c80f082 ;  /* 0x3c80f082ff007424 */ /* 0x000fe200078e00ff */
[----:B------:R-:W-:-:S04]  /*5790*/  FMUL R21, R29, R29 ;  /* 0x0000001d1d157220 */ /* 0x000fc80000400000 */
[----:B------:R-:W-:-:S04]  /*57a0*/  FFMA.FTZ R0, R21, R0, -0.052303962409496307373 ;  /* 0xbd563cae15007423 */ /* 0x000fc80000010000 */
[----:B------:R-:W-:-:S04]  /*57b0*/  FFMA.FTZ R0, R21, R0, 0.1331529766321182251 ;  /* 0x3e08594115007423 */ /* 0x000fc80000010000 */
[----:B------:R-:W-:-:S04]  /*57c0*/  FFMA.FTZ R0, R21, R0, -0.33332768082618713379 ;  /* 0xbeaaa9ed15007423 */ /* 0x000fc80000010000 */
[----:B------:R-:W-:-:S04]  /*57d0*/  FFMA.FTZ R0, R21, R0, RZ ;  /* 0x0000000015007223 */ /* 0x000fc800000100ff */
[----:B------:R-:W-:Y:S02]  /*57e0*/  FFMA.FTZ R21, R29, R0, R29 ;  /* 0x000000001d157223 */ /* 0x000fe4000001001d */
.L_x_52:
[----:B------:R-:W-:Y:S05]  /*57f0*/  BSYNC B0 ;  /* 0x0000000000007941 */ /* 0x000fea0003800000 */
.L_x_50:
[----:B------:R-:W-:Y:S01]  /*5800*/  FMUL R27, R23, 0.79788458347320556641 ;  /* 0x3f4c422a171b7820 */ /* 0x000fe20000400000 */
[----:B------:R-:W-:Y:S01]  /*5810*/  BSSY B0, `(.L_x_53) ;  /* 0x0000018000007945 */ /* 0x000fe20003800000 */
[----:B------:R-:W-:Y:S01]  /*5820*/  FFMA R26, R24, 0.044714998453855514526, R7 ;  /* 0x3d372713181a7823 */ /* 0x000fe20000000007 */
[----:B------:R-:W-:Y:S01]  /*5830*/  FMUL R25, R25, R8 ;  /* 0x0000000819197220 */ /* 0x000fe20000400000 */
[----:B------:R-:W-:Y:S01]  /*5840*/  FADD.FTZ R28, |R27|, -RZ ;  /* 0x800000ff1b1c7221 */ /* 0x000fe20000010200 */
[----:B------:R-:W-:-:S04]  /*5850*/  FMUL R24, R9, R9 ;  /* 0x0000000909187220 */ /* 0x000fc80000400000 */
[----:B------:R-:W-:-:S13]  /*5860*/  FSETP.GE.AND P1, PT, R28, 0.60000002384185791016, PT ;  /* 0x3f19999a1c00780b */ /* 0x000fda0003f26000 */
[----:B------:R-:W-:Y:S05]  /*5870*/  @!P1 BRA `(.L_x_54) ;  /* 0x000000a000009947 */ /* 0x000fea0003800000 */
[C---:B------:R-:W-:Y:S01]  /*5880*/  FMUL R0, R28.reuse, 2.8853900432586669922 ;  /* 0x4038aa3b1c007820 */ /* 0x040fe20000400000 */
[----:B------:R-:W-:Y:S02]  /*5890*/  MOV R22, 0x3f800000 ;  /* 0x3f80000000167802 */ /* 0x000fe40000000f00 */
[----:B------:R-:W-:-:S03]  /*58a0*/  FSETP.GE.AND P1, PT, R28, 9.010913848876953125, PT ;  /* 0x41102cb41c00780b */ /* 0x000fc60003f26000 */
[----:B------:R-:W1:Y:S02]  /*58b0*/  MUFU.EX2 R0, R0 ;  /* 0x0000000000007308 */ /* 0x000e640000000800 */
[----:B-1----:R-:W-:-:S06]  /*58c0*/  FADD R23, R0, 1 ;  /* 0x3f80000000177421 */ /* 0x002fcc0000000000 */
[----:B------:R-:W1:Y:S02]  /*58d0*/  MUFU.RCP R23, R23 ;  /* 0x0000001700177308 */ /* 0x000e640000001000 */
[----:B-1----:R-:W-:-:S05]  /*58e0*/  FFMA.FTZ R22, R23, -2, R22 ;  /* 0xc000000017167823 */ /* 0x002fca0000010016 */
[----:B------:R-:W-:-:S04]  /*58f0*/  FSEL R22, R22, 1, !P1 ;  /* 0x3f80000016167808 */ /* 0x000fc80004800000 */
[----:B------:R-:W-:Y:S01]  /*5900*/  LOP3.LUT R22, R22, 0x80000000, R27, 0xf8, !PT ;  /* 0x8000000016167812 */ /* 0x000fe200078ef81b */
[----:B------:R-:W-:Y:S05]  /*5910*/  BRA `(.L_x_55) ;  /* 0x0000007000007947 */ /* 0x000fea0003800000 */
.L_x_54:
[----:B------:R-:W-:Y:S01]  /*5920*/  IMAD.MOV.U32 R0, RZ, RZ, 0x3c80f082 ;  /* 0x3c80f082ff007424 */ /* 0x000fe200078e00ff */
[----:B------:R-:W-:-:S04]  /*5930*/  FMUL R23, R27, R27 ;  /* 0x0000001b1b177220 */ /* 0x000fc80000400000 */
[----:B------:R-:W-:-:S04]  /*5940*/  FFMA.FTZ R0, R23, R0, -0.052303962409496307373 ;  /* 0xbd563cae17007423 */ /* 0x000fc80000010000 */
[----:B------:R-:W-:-:S04]  /*5950*/  FFMA.FTZ R0, R23, R0, 0.1331529766321182251 ;  /* 0x3e08594117007423 */ /* 0x000fc80000010000 */
[----:B------:R-:W-:-:S04]  /*5960*/  FFMA.FTZ R0, R23, R0, -0.33332768082618713379 ;  /* 0xbeaaa9ed17007423 */ /* 0x000fc80000010000 */
[----:B------:R-:W-:-:S04]  /*5970*/  FFMA.FTZ R0, R23, R0, RZ ;  /* 0x0000000017007223 */ /* 0x000fc800000100ff */
[----:B------:R-:W-:Y:S02]  /*5980*/  FFMA.FTZ R22, R27, R0, R27 ;  /* 0x000000001b167223 */ /* 0x000fe4000001001b */
.L_x_55:
[----:B------:R-:W-:Y:S05]  /*5990*/  BSYNC B0 ;  /* 0x0000000000007941 */ /* 0x000fea0003800000 */
.L_x_53:
        /* <DEDUP_REMOVED lines=18> */
.L_x_57:
[----:B------:R-:W-:Y:S01]  /*5ac0*/  MOV R0, 0x3c80f082 ;  /* 0x3c80f08200007802 */ /* 0x000fe20000000f00 */
[----:B------:R-:W-:-:S04]  /*5ad0*/  FMUL R23, R28, R28 ;  /* 0x0000001c1c177220 */ /* 0x000fc80000400000 */
[----:B------:R-:W-:-:S04]  /*5ae0*/  FFMA.FTZ R0, R23, R0, -0.052303962409496307373 ;  /* 0xbd563cae17007423 */ /* 0x000fc80000010000 */
[----:B------:R-:W-:-:S04]  /*5af0*/  FFMA.FTZ R0, R23, R0, 0.1331529766321182251 ;  /* 0x3e08594117007423 */ /* 0x000fc80000010000 */
[----:B------:R-:W-:-:S04]  /*5b00*/  FFMA.FTZ R0, R23, R0, -0.33332768082618713379 ;  /* 0xbeaaa9ed17007423 */ /* 0x000fc80000010000 */
[----:B------:R-:W-:-:S04]  /*5b10*/  FFMA.FTZ R0, R23, R0, RZ ;  /* 0x0000000017007223 */ /* 0x000fc800000100ff */
[----:B------:R-:W-:Y:S02]  /*5b20*/  FFMA.FTZ R23, R28, R0, R28 ;  /* 0x000000001c177223 */ /* 0x000fe4000001001c */
.L_x_58:
[----:B------:R-:W-:Y:S05]  /*5b30*/  BSYNC B0 ;  /* 0x0000000000007941 */ /* 0x000fea0003800000 */
.L_x_56:
        /* <DEDUP_REMOVED lines=18> */
.L_x_60:
[----:B------:R-:W-:Y:S01]  /*5c60*/  IMAD.MOV.U32 R0, RZ, RZ, 0x3c80f082 ;  /* 0x3c80f082ff007424 */ /* 0x000fe200078e00ff */
[----:B------:R-:W-:-:S04]  /*5c70*/  FMUL R25, R29, R29 ;  /* 0x0000001d1d197220 */ /* 0x000fc80000400000 */
[----:B------:R-:W-:-:S04]  /*5c80*/  FFMA.FTZ R0, R25, R0, -0.052303962409496307373 ;  /* 0xbd563cae19007423 */ /* 0x000fc80000010000 */
[----:B------:R-:W-:-:S04]  /*5c90*/  FFMA.FTZ R0, R25, R0, 0.1331529766321182251 ;  /* 0x3e08594119007423 */ /* 0x000fc80000010000 */
[----:B------:R-:W-:-:S04]  /*5ca0*/  FFMA.FTZ R0, R25, R0, -0.33332768082618713379 ;  /* 0xbeaaa9ed19007423 */ /* 0x000fc80000010000 */
[----:B------:R-:W-:-:S04]  /*5cb0*/  FFMA.FTZ R0, R25, R0, RZ ;  /* 0x0000000019007223 */ /* 0x000fc800000100ff */
[----:B------:R-:W-:Y:S02]  /*5cc0*/  FFMA.FTZ R24, R29, R0, R29 ;  /* 0x000000001d187223 */ /* 0x000fe4000001001d */
.L_x_61:
[----:B------:R-:W-:Y:S05]  /*5cd0*/  BSYNC B0 ;  /* 0x0000000000007941 */ /* 0x000fea0003800000 */
.L_x_59:
[----:B------:R-:W-:Y:S01]  /*5ce0*/  FMUL R30, R28, 0.79788458347320556641 ;  /* 0x3f4c422a1c1e7820 */ /* 0x000fe20000400000 */
[----:B------:R-:W-:Y:S01]  /*5cf0*/  BSSY B0, `(.L_x_62) ;  /* 0x0000018000007945 */ /* 0x000fe20003800000 */
[----:B------:R-:W-:Y:S01]  /*5d00*/  FFMA R29, R27, 0.044714998453855514526, R10 ;  /* 0x3d3727131b1d7823 */ /* 0x000fe2000000000a */
[----:B------:R-:W-:Y:S01]  /*5d10*/  FMUL R28, R26, R11 ;  /* 0x0000000b1a1c7220 */ /* 0x000fe20000400000 */
[----:B------:R-:W-:Y:S01]  /*5d20*/  FADD.FTZ R31, |R30|, -RZ ;  /* 0x800000ff1e1f7221 */ /* 0x000fe20000010200 */
[----:B-----5:R-:W-:-:S04]  /*5d30*/  FMUL R27, R12, R12 ;  /* 0x0000000c0c1b7220 */ /* 0x020fc80000400000 */
        /* <DEDUP_REMOVED lines=12> */
.L_x_63:
[----:B------:R-:W-:Y:S01]  /*5e00*/  IMAD.MOV.U32 R0, RZ, RZ, 0x3c80f082 ;  /* 0x3c80f082ff007424 */ /* 0x000fe200078e00ff */
[----:B------:R-:W-:-:S04]  /*5e10*/  FMUL R25, R30, R30 ;  /* 0x0000001e1e197220 */ /* 0x000fc80000400000 */
[----:B------:R-:W-:-:S04]  /*5e20*/  FFMA.FTZ R0, R25, R0, -0.052303962409496307373 ;  /* 0xbd563cae19007423 */ /* 0x000fc80000010000 */
[----:B------:R-:W-:-:S04]  /*5e30*/  FFMA.FTZ R0, R25, R0, 0.1331529766321182251 ;  /* 0x3e08594119007423 */ /* 0x000fc80000010000 */
[----:B------:R-:W-:-:S04]  /*5e40*/  FFMA.FTZ R0, R25, R0, -0.33332768082618713379 ;  /* 0xbeaaa9ed19007423 */ /* 0x000fc80000010000 */
[----:B------:R-:W-:-:S04]  /*5e50*/  FFMA.FTZ R0, R25, R0, RZ ;  /* 0x0000000019007223 */ /* 0x000fc800000100ff */
[----:B------:R-:W-:Y:S02]  /*5e60*/  FFMA.FTZ R25, R30, R0, R30 ;  /* 0x000000001e197223 */ /* 0x000fe4000001001e */
.L_x_64:
[----:B------:R-:W-:Y:S05]  /*5e70*/  BSYNC B0 ;  /* 0x0000000000007941 */ /* 0x000fea0003800000 */
.L_x_62:
        /* <DEDUP_REMOVED lines=18> */
.L_x_66:
[----:B------:R-:W-:Y:S01]  /*5fa0*/  MOV R0, 0x3c80f082 ;  /* 0x3c80f08200007802 */ /* 0x000fe20000000f00 */
[----:B------:R-:W-:-:S04]  /*5fb0*/  FMUL R27, R31, R31 ;  /* 0x0000001f1f1b7220 */ /* 0x000fc80000400000 */
[----:B------:R-:W-:-:S04]  /*5fc0*/  FFMA.FTZ R0, R27, R0, -0.052303962409496307373 ;  /* 0xbd563cae1b007423 */ /* 0x000fc80000010000 */
[----:B------:R-:W-:-:S04]  /*5fd0*/  FFMA.FTZ R0, R27, R0, 0.1331529766321182251 ;  /* 0x3e0859411b007423 */ /* 0x000fc80000010000 */
[----:B------:R-:W-:-:S04]  /*5fe0*/  FFMA.FTZ R0, R27, R0, -0.33332768082618713379 ;  /* 0xbeaaa9ed1b007423 */ /* 0x000fc80000010000 */
[----:B------:R-:W-:-:S04]  /*5ff0*/  FFMA.FTZ R0, R27, R0, RZ ;  /* 0x000000001b007223 */ /* 0x000fc800000100ff */
[----:B------:R-:W-:Y:S02]  /*6000*/  FFMA.FTZ R26, R31, R0, R31 ;  /* 0x000000001f1a7223 */ /* 0x000fe4000001001f */
.L_x_67:
[----:B------:R-:W-:Y:S05]  /*6010*/  BSYNC B0 ;  /* 0x0000000000007941 */ /* 0x000fea0003800000 */
.L_x_65:
        /* <DEDUP_REMOVED lines=18> */
.L_x_69:
[----:B------:R-:W-:Y:S01]  /*6140*/  IMAD.MOV.U32 R0, RZ, RZ, 0x3c80f082 ;  /* 0x3c80f082ff007424 */ /* 0x000fe200078e00ff */
[----:B------:R-:W-:-:S04]  /*6150*/  FMUL R27, R32, R32 ;  /* 0x00000020201b7220 */ /* 0x000fc80000400000 */
[----:B------:R-:W-:-:S04]  /*6160*/  FFMA.FTZ R0, R27, R0, -0.052303962409496307373 ;  /* 0xbd563cae1b007423 */ /* 0x000fc80000010000 */
[----:B------:R-:W-:-:S04]  /*6170*/  FFMA.FTZ R0, R27, R0, 0.1331529766321182251 ;  /* 0x3e0859411b007423 */ /* 0x000fc80000010000 */
[----:B------:R-:W-:-:S04]  /*6180*/  FFMA.FTZ R0, R27, R0, -0.33332768082618713379 ;  /* 0xbeaaa9ed1b007423 */ /* 0x000fc80000010000 */
[----:B------:R-:W-:-:S04]  /*6190*/  FFMA.FTZ R0, R27, R0, RZ ;  /* 0x000000001b007223 */ /* 0x000fc800000100ff */
[----:B------:R-:W-:Y:S02]  /*61a0*/  FFMA.FTZ R27, R32, R0, R32 ;  /* 0x00000000201b7223 */ /* 0x000fe40000010020 */
.L_x_70:
[----:B------:R-:W-:Y:S05]  /*61b0*/  BSYNC B0 ;  /* 0x0000000000007941 */ /* 0x000fea0003800000 */
.L_x_68:
        /* <DEDUP_REMOVED lines=18> */
.L_x_72:
[----:B------:R-:W-:Y:S01]  /*62e0*/  IMAD.MOV.U32 R0, RZ, RZ, 0x3c80f082 ;  /* 0x3c80f082ff007424 */ /* 0x000fe200078e00ff */
[----:B------:R-:W-:-:S04]  /*62f0*/  FMUL R29, R33, R33 ;  /* 0x00000021211d7220 */ /* 0x000fc80000400000 */
[----:B------:R-:W-:-:S04]  /*6300*/  FFMA.FTZ R0, R29, R0, -0.052303962409496307373 ;  /* 0xbd563cae1d007423 */ /* 0x000fc80000010000 */
[----:B------:R-:W-:-:S04]  /*6310*/  FFMA.FTZ R0, R29, R0, 0.1331529766321182251 ;  /* 0x3e0859411d007423 */ /* 0x000fc80000010000 */
[----:B------:R-:W-:-:S04]  /*6320*/  FFMA.FTZ R0, R29, R0, -0.33332768082618713379 ;  /* 0xbeaaa9ed1d007423 */ /* 0x000fc80000010000 */
[----:B------:R-:W-:-:S04]  /*6330*/  FFMA.FTZ R0, R29, R0, RZ ;  /* 0x000000001d007223 */ /* 0x000fc800000100ff */
[----:B------:R-:W-:Y:S02]  /*6340*/  FFMA.FTZ R28, R33, R0, R33 ;  /* 0x00000000211c7223 */ /* 0x000fe40000010021 */
.L_x_73:
[----:B------:R-:W-:Y:S05]  /*6350*/  BSYNC B0 ;  /* 0x0000000000007941 */ /* 0x000fea0003800000 */
.L_x_71:
        /* <DEDUP_REMOVED lines=18> */
.L_x_75:
[----:B------:R-:W-:Y:S01]  /*6480*/  MOV R0, 0x3c80f082 ;  /* 0x3c80f08200007802 */ /* 0x000fe20000000f00 */
[----:B------:R-:W-:-:S04]  /*6490*/  FMUL R29, R34, R34 ;  /* 0x00000022221d7220 */ /* 0x000fc80000400000 */
[----:B------:R-:W-:-:S04]  /*64a0*/  FFMA.FTZ R0, R29, R0, -0.052303962409496307373 ;  /* 0xbd563cae1d007423 */ /* 0x000fc80000010000 */
[----:B------:R-:W-:-:S04]  /*64b0*/  FFMA.FTZ R0, R29, R0, 0.1331529766321182251 ;  /* 0x3e0859411d007423 */ /* 0x000fc80000010000 */
[----:B------:R-:W-:-:S04]  /*64c0*/  FFMA.FTZ R0, R29, R0, -0.33332768082618713379 ;  /* 0xbeaaa9ed1d007423 */ /* 0x000fc80000010000 */
[----:B------:R-:W-:-:S04]  /*64d0*/  FFMA.FTZ R0, R29, R0, RZ ;  /* 0x000000001d007223 */ /* 0x000fc800000100ff */
[----:B------:R-:W-:Y:S02]  /*64e0*/  FFMA.FTZ R29, R34, R0, R34 ;  /* 0x00000000221d7223 */ /* 0x000fe40000010022 */
.L_x_76:
[----:B------:R-:W-:Y:S05]  /*64f0*/  BSYNC B0 ;  /* 0x0000000000007941 */ /* 0x000fea0003800000 */
.L_x_74:
        /* <DEDUP_REMOVED lines=18> */
.L_x_78:
[----:B------:R-:W-:Y:S01]  /*6620*/  IMAD.MOV.U32 R0, RZ, RZ, 0x3c80f082 ;  /* 0x3c80f082ff007424 */ /* 0x000fe200078e00ff */
[----:B------:R-:W-:-:S04]  /*6630*/  FMUL R31, R35, R35 ;  /* 0x00000023231f7220 */ /* 0x000fc80000400000 */
[----:B------:R-:W-:-:S04]  /*6640*/  FFMA.FTZ R0, R31, R0, -0.052303962409496307373 ;  /* 0xbd563cae1f007423 */ /* 0x000fc80000010000 */
[----:B------:R-:W-:-:S04]  /*6650*/  FFMA.FTZ R0, R31, R0, 0.1331529766321182251 ;  /* 0x3e0859411f007423 */ /* 0x000fc80000010000 */
[----:B------:R-:W-:-:S04]  /*6660*/  FFMA.FTZ R0, R31, R0, -0.33332768082618713379 ;  /* 0xbeaaa9ed1f007423 */ /* 0x000fc80000010000 */
[----:B------:R-:W-:-:S04]  /*6670*/  FFMA.FTZ R0, R31, R0, RZ ;  /* 0x000000001f007223 */ /* 0x000fc800000100ff */
[----:B------:R-:W-:Y:S02]  /*6680*/  FFMA.FTZ R30, R35, R0, R35 ;  /* 0x00000000231e7223 */ /* 0x000fe40000010023 */
.L_x_79:
[----:B------:R-:W-:Y:S05]  /*6690*/  BSYNC B0 ;  /* 0x0000000000007941 */ /* 0x000fea0003800000 */
.L_x_77:
        /* <DEDUP_REMOVED lines=18> */
.L_x_81:
[----:B------:R-:W-:Y:S01]  /*67c0*/  IMAD.MOV.U32 R0, RZ, RZ, 0x3c80f082 ;  /* 0x3c80f082ff007424 */ /* 0x000fe200078e00ff */
[----:B------:R-:W-:-:S04]  /*67d0*/  FMUL R31, R36, R36 ;  /* 0x00000024241f7220 */ /* 0x000fc80000400000 */
[----:B------:R-:W-:-:S04]  /*67e0*/  FFMA.FTZ R0, R31, R0, -0.052303962409496307373 ;  /* 0xbd563cae1f007423 */ /* 0x000fc80000010000 */
[----:B------:R-:W-:-:S04]  /*67f0*/  FFMA.FTZ R0, R31, R0, 0.1331529766321182251 ;  /* 0x3e0859411f007423 */ /* 0x000fc80000010000 */
[----:B------:R-:W-:-:S04]  /*6800*/  FFMA.FTZ R0, R31, R0, -0.33332768082618713379 ;  /* 0xbeaaa9ed1f007423 */ /* 0x000fc80000010000 */
[----:B------:R-:W-:-:S04]  /*6810*/  FFMA.FTZ R0, R31, R0, RZ ;  /* 0x000000001f007223 */ /* 0x000fc800000100ff */
[----:B------:R-:W-:Y:S02]  /*6820*/  FFMA.FTZ R31, R36, R0, R36 ;  /* 0x00000000241f7223 */ /* 0x000fe40000010024 */
.L_x_82:
[----:B------:R-:W-:Y:S05]  /*6830*/  BSYNC B0 ;  /* 0x0000000000007941 */ /* 0x000fea0003800000 */
.L_x_80:
        /* <DEDUP_REMOVED lines=18> */
.L_x_84:
[----:B------:R-:W-:Y:S01]  /*6960*/  MOV R0, 0x3c80f082 ;  /* 0x3c80f08200007802 */ /* 0x000fe20000000f00 */
[----:B------:R-:W-:-:S04]  /*6970*/  FMUL R33, R37, R37 ;  /* 0x0000002525217220 */ /* 0x000fc80000400000 */
[----:B------:R-:W-:-:S04]  /*6980*/  FFMA.FTZ R0, R33, R0, -0.052303962409496307373 ;  /* 0xbd563cae21007423 */ /* 0x000fc80000010000 */
[----:B------:R-:W-:-:S04]  /*6990*/  FFMA.FTZ R0, R33, R0, 0.1331529766321182251 ;  /* 0x3e08594121007423 */ /* 0x000fc80000010000 */
[----:B------:R-:W-:-:S04]  /*69a0*/  FFMA.FTZ R0, R33, R0, -0.33332768082618713379 ;  /* 0xbeaaa9ed21007423 */ /* 0x000fc80000010000 */
[----:B------:R-:W-:-:S04]  /*69b0*/  FFMA.FTZ R0, R33, R0, RZ ;  /* 0x0000000021007223 */ /* 0x000fc800000100ff */
[----:B------:R-:W-:Y:S02]  /*69c0*/  FFMA.FTZ R32, R37, R0, R37 ;  /* 0x0000000025207223 */ /* 0x000fe40000010025 */
.L_x_85:
[----:B------:R-:W-:Y:S05]  /*69d0*/  BSYNC B0 ;  /* 0x0000000000007941 */ /* 0x000fea0003800000 */
.L_x_83:
        /* <DEDUP_REMOVED lines=17> */
.L_x_87:
[----:B------:R-:W-:Y:S01]  /*6af0*/  IMAD.MOV.U32 R0, RZ, RZ, 0x3c80f082 ;  /* 0x3c80f082ff007424 */ /* 0x000fe200078e00ff */
[----:B------:R-:W-:-:S04]  /*6b00*/  FMUL R33, R37, R37 ;  /* 0x0000002525217220 */ /* 0x000fc80000400000 */
[----:B------:R-:W-:-:S04]  /*6b10*/  FFMA.FTZ R0, R33, R0, -0.052303962409496307373 ;  /* 0xbd563cae21007423 */ /* 0x000fc80000010000 */
[----:B------:R-:W-:-:S04]  /*6b20*/  FFMA.FTZ R0, R33, R0, 0.1331529766321182251 ;  /* 0x3e08594121007423 */ /* 0x000fc80000010000 */
[----:B------:R-:W-:-:S04]  /*6b30*/  FFMA.FTZ R0, R33, R0, -0.33332768082618713379 ;  /* 0xbeaaa9ed21007423 */ /* 0x000fc80000010000 */
[----:B------:R-:W-:-:S04]  /*6b40*/  FFMA.FTZ R0, R33, R0, RZ ;  /* 0x0000000021007223 */ /* 0x000fc800000100ff */
[----:B------:R-:W-:Y:S02]  /*6b50*/  FFMA.FTZ R33, R37, R0, R37 ;  /* 0x0000000025217223 */ /* 0x000fe40000010025 */
.L_x_88:
[----:B------:R-:W-:Y:S05]  /*6b60*/  BSYNC B0 ;  /* 0x0000000000007941 */ /* 0x000fea0003800000 */
.L_x_86:
        /* <DEDUP_REMOVED lines=16> */
.L_x_90:
[----:B------:R-:W-:Y:S01]  /*6c70*/  IMAD.MOV.U32 R0, RZ, RZ, 0x3c80f082 ;  /* 0x3c80f082ff007424 */ /* 0x000fe200078e00ff */
[----:B------:R-:W-:-:S04]  /*6c80*/  FMUL R35, R37, R37 ;  /* 0x0000002525237220 */ /* 0x000fc80000400000 */
[----:B------:R-:W-:-:S04]  /*6c90*/  FFMA.FTZ R0, R35, R0, -0.052303962409496307373 ;  /* 0xbd563cae23007423 */ /* 0x000fc80000010000 */
[----:B------:R-:W-:-:S04]  /*6ca0*/  FFMA.FTZ R0, R35, R0, 0.1331529766321182251 ;  /* 0x3e08594123007423 */ /* 0x000fc80000010000 */
[----:B------:R-:W-:-:S04]  /*6cb0*/  FFMA.FTZ R0, R35, R0, -0.33332768082618713379 ;  /* 0xbeaaa9ed23007423 */ /* 0x000fc80000010000 */
[----:B------:R-:W-:-:S04]  /*6cc0*/  FFMA.FTZ R0, R35, R0, RZ ;  /* 0x0000000023007223 */ /* 0x000fc800000100ff */
[----:B------:R-:W-:Y:S02]  /*6cd0*/  FFMA.FTZ R34, R37, R0, R37 ;  /* 0x0000000025227223 */ /* 0x000fe40000010025 */
.L_x_91:
[----:B------:R-:W-:Y:S05]  /*6ce0*/  BSYNC B0 ;  /* 0x0000000000007941 */ /* 0x000fea0003800000 */
.L_x_89:
[----:B------:R-:W-:Y:S01]  /*6cf0*/  FMUL R35, R36, 0.79788458347320556641 ;  /* 0x3f4c422a24237820 */ /* 0x000fe20000400000 */
[----:B------:R-:W-:Y:S01]  /*6d00*/  BSSY B0, `(.L_x_92) ;  /* 0x0000026000007945 */ /* 0x000fe20003800000 */
[----:B------:R-:W-:Y:S01]  /*6d10*/  FMUL R4, R4, 0.5 ;  /* 0x3f00000004047820 */ /* 0x000fe20000400000 */
[----:B------:R-:W-:Y:S01]  /*6d20*/  FMUL R5, R5, 0.5 ;  /* 0x3f00000005057820 */ /* 0x000fe20000400000 */
[----:B------:R-:W-:Y:S01]  /*6d30*/  FADD.FTZ R40, |R35|, -RZ ;  /* 0x800000ff23287221 */ /* 0x000fe20000010200 */
[----:B------:R-:W-:Y:S01]  /*6d40*/  FMUL R6, R6, 0.5 ;  /* 0x3f00000006067820 */ /* 0x000fe20000400000 */
[----:B------:R-:W-:Y:S01]  /*6d50*/  FMUL R7, R7, 0.5 ;  /* 0x3f00000007077820 */ /* 0x000fe20000400000 */
[----:B------:R-:W-:Y:S01]  /*6d60*/  FMUL R8, R8, 0.5 ;  /* 0x3f00000008087820 */ /* 0x000fe20000400000 */
[----:B------:R-:W-:Y:S01]  /*6d70*/  FMUL R9, R9, 0.5 ;  /* 0x3f00000009097820 */ /* 0x000fe20000400000 */
[----:B------:R-:W-:Y:S01]  /*6d80*/  FSETP.GE.AND P1, PT, R40, 0.60000002384185791016, PT ;  /* 0x3f19999a2800780b */ /* 0x000fe20003f26000 */
[----:B------:R-:W-:Y:S01]  /*6d90*/  FMUL R10, R10, 0.5 ;  /* 0x3f0000000a0a7820 */ /* 0x000fe20000400000 */
        /* <DEDUP_REMOVED lines=9> */
[----:B------:R-:W-:-:S02]  /*6e30*/  SHF.R.S32.HI R36, RZ, 0x1f, R3 ;  /* 0x0000001fff247819 */ /* 0x000fc40000011403 */
        /* <DEDUP_REMOVED lines=11> */
.L_x_93:
[----:B------:R-:W-:Y:S01]  /*6ef0*/  MOV R0, 0x3c80f082 ;  /* 0x3c80f08200007802 */ /* 0x000fe20000000f00 */
[----:B------:R-:W-:-:S04]  /*6f00*/  FMUL R37, R35, R35 ;  /* 0x0000002323257220 */ /* 0x000fc80000400000 */
[----:B------:R-:W-:-:S04]  /*6f10*/  FFMA.FTZ R0, R37, R0, -0.052303962409496307373 ;  /* 0xbd563cae25007423 */ /* 0x000fc80000010000 */
[----:B------:R-:W-:-:S04]  /*6f20*/  FFMA.FTZ R0, R37, R0, 0.1331529766321182251 ;  /* 0x3e08594125007423 */ /* 0x000fc80000010000 */
[----:B------:R-:W-:-:S04]  /*6f30*/  FFMA.FTZ R0, R37, R0, -0.33332768082618713379 ;  /* 0xbeaaa9ed25007423 */ /* 0x000fc80000010000 */
[----:B------:R-:W-:-:S04]  /*6f40*/  FFMA.FTZ R0, R37, R0, RZ ;  /* 0x0000000025007223 */ /* 0x000fc800000100ff */
[----:B------:R-:W-:Y:S02]  /*6f50*/  FFMA.FTZ R0, R0, R35, R35 ;  /* 0x0000002300007223 */ /* 0x000fe40000010023 */
.L_x_94:
[----:B------:R-:W-:Y:S05]  /*6f60*/  BSYNC B0 ;  /* 0x0000000000007941 */ /* 0x000fea0003800000 */
.L_x_92:
[----:B------:R-:W-:Y:S01]  /*6f70*/  FADD R38, R21, 1 ;  /* 0x3f80000015267421 */ /* 0x000fe20000000000 */
[----:B------:R-:W-:-:S03]  /*6f80*/  FADD R0, R0, 1 ;  /* 0x3f80000000007421 */ /* 0x000fc60000000000 */
[----:B------:R-:W-:Y:S01]  /*6f90*/  FMUL R21, R38, R5 ;  /* 0x0000000526157220 */ /* 0x000fe20000400000 */
[----:B------:R-:W-:Y:S01]  /*6fa0*/  FADD R5, R22, 1 ;  /* 0x3f80000016057421 */ /* 0x000fe20000000000 */
[----:B------:R-:W-:Y:S02]  /*6fb0*/  FMUL R19, R0, R19 ;  /* 0x0000001300137220 */ /* 0x000fe40000400000 */
[C---:B0-----:R-:W-:Y:S01]  /*6fc0*/  FMUL R22, R20.reuse, R21 ;  /* 0x0000001514167220 */ /* 0x041fe20000400000 */
[----:B------:R-:W-:Y:S01]  /*6fd0*/  FMUL R21, R5, R6 ;  /* 0x0000000605157220 */ /* 0x000fe20000400000 */
[----:B------:R-:W-:Y:S01]  /*6fe0*/  FADD R6, R23, 1 ;  /* 0x3f80000017067421 */ /* 0x000fe20000000000 */
[C---:B------:R-:W-:Y:S01]  /*6ff0*/  FMUL R19, R20.reuse, R19 ;  /* 0x0000001314137220 */ /* 0x040fe20000400000 */
[----:B------:R0:W-:Y:S01]  /*7000*/  FRND R5, R22 ;  /* 0x0000001600057307 */ /* 0x0001e20000201000 */
[----:B------:R-:W-:Y:S01]  /*7010*/  FMUL R23, R20, R21 ;  /* 0x0000001514177220 */ /* 0x000fe20000400000 */
[----:B------:R-:W-:Y:S01]  /*7020*/  FMUL R21, R6, R7 ;  /* 0x0000000706157220 */ /* 0x000fe20000400000 */
[----:B------:R-:W-:-:S03]  /*7030*/  FADD R7, R24, 1 ;  /* 0x3f80000018077421 */ /* 0x000fc60000000000 */
[C---:B------:R-:W-:Y:S01]  /*7040*/  FMUL R24, R20.reuse, R21 ;  /* 0x0000001514187220 */ /* 0x040fe20000400000 */
[----:B------:R-:W-:Y:S01]  /*7050*/  FMUL R21, R7, R8 ;  /* 0x0000000807157220 */ /* 0x000fe20000400000 */
[----:B------:R-:W-:Y:S01]  /*7060*/  FADD R8, R25, 1 ;  /* 0x3f80000019087421 */ /* 0x000fe20000000000 */
[----:B------:R1:W2:Y:S02]  /*7070*/  FRND R6, R23 ;  /* 0x0000001700067307 */ /* 0x0002a40000201000 */
[----:B------:R-:W-:Y:S01]  /*7080*/  FMUL R25, R20, R21 ;  /* 0x0000001514197220 */ /* 0x000fe20000400000 */
[----:B------:R-:W-:Y:S01]  /*7090*/  FMUL R21, R8, R9 ;  /* 0x0000000908157220 */ /* 0x000fe20000400000 */
[----:B------:R-:W-:-:S03]  /*70a0*/  FADD R9, R26, 1 ;  /* 0x3f8000001a097421 */ /* 0x000fc60000000000 */
[C---:B0-----:R-:W-:Y:S01]  /*70b0*/  FMUL R22, R20.reuse, R21 ;  /* 0x0000001514167220 */ /* 0x041fe20000400000 */
[----:B------:R-:W-:Y:S01]  /*70c0*/  FMUL R21, R9, R10 ;  /* 0x0000000a09157220 */ /* 0x000fe20000400000 */
[----:B------:R-:W-:Y:S01]  /*70d0*/  FADD R10, R27, 1 ;  /* 0x3f8000001b0a7421 */ /* 0x000fe20000000000 */
[----:B------:R0:W3:Y:S02]  /*70e0*/  FRND R7, R24 ;  /* 0x0000001800077307 */ /* 0x0000e40000201000 */
[----:B-1----:R-:W-:Y:S01]  /*70f0*/  FMUL R23, R20, R21 ;  /* 0x0000001514177220 */ /* 0x002fe20000400000 */
[----:B------:R-:W-:Y:S01]  /*7100*/  FMUL R21, R10, R11 ;  /* 0x0000000b0a157220 */ /* 0x000fe20000400000 */
[----:B------:R-:W-:Y:S01]  /*7110*/  FADD R11, R28, 1 ;  /* 0x3f8000001c0b7421 */ /* 0x000fe20000000000 */
[----:B--2---:R-:W-:-:S03]  /*7120*/  FSETP.GT.AND P1, PT, R6, -127, PT ;  /* 0xc2fe00000600780b */ /* 0x004fc60003f24000 */
[----:B------:R1:W-:Y:S01]  /*7130*/  FRND R8, R25 ;  /* 0x0000001900087307 */ /* 0x0003e20000201000 */
[----:B0-----:R-:W-:Y:S01]  /*7140*/  FMUL R24, R20, R21 ;  /* 0x0000001514187220 */ /* 0x001fe20000400000 */
[----:B------:R-:W-:Y:S01]  /*7150*/  FMUL R21, R11, R12 ;  /* 0x0000000c0b157220 */ /* 0x000fe20000400000 */
[----:B------:R-:W-:-:S05]  /*7160*/  FADD R12, R29, 1 ;  /* 0x3f8000001d0c7421 */ /* 0x000fca0000000000 */
[----:B------:R0:W-:Y:S01]  /*7170*/  FRND R9, R22 ;  /* 0x0000001600097307 */ /* 0x0001e20000201000 */
[----:B-1----:R-:W-:Y:S01]  /*7180*/  FMUL R25, R20, R21 ;  /* 0x0000001514197220 */ /* 0x002fe20000400000 */
[----:B------:R-:W-:Y:S01]  /*7190*/  FMUL R21, R12, R13 ;  /* 0x0000000d0c157220 */ /* 0x000fe20000400000 */
[----:B------:R-:W-:Y:S01]  /*71a0*/  FADD R13, R30, 1 ;  /* 0x3f8000001e0d7421 */ /* 0x000fe20000000000 */
[C---:B---3--:R-:W-:Y:S02]  /*71b0*/  FSETP.GT.AND P3, PT, R7.reuse, -127, PT ;  /* 0xc2fe00000700780b */ /* 0x048fe40003f64000 */
[----:B------:R-:W-:Y:S02]  /*71c0*/  FSETP.NAN.AND P4, PT, R7, R7, PT ;  /* 0x000000070700720b */ /* 0x000fe40003f88000 */
[----:B------:R1:W-:Y:S01]  /*71d0*/  FRND R10, R23 ;  /* 0x00000017000a7307 */ /* 0x0003e20000201000 */
[----:B0-----:R-:W-:Y:S01]  /*71e0*/  FMUL R22, R20, R21 ;  /* 0x0000001514167220 */ /* 0x001fe20000400000 */
[----:B------:R-:W-:Y:S01]  /*71f0*/  FMUL R21, R13, R14 ;  /* 0x0000000e0d157220 */ /* 0x000fe20000400000 */
[----:B------:R-:W-:-:S05]  /*7200*/  FADD R14, R31, 1 ;  /* 0x3f8000001f0e7421 */ /* 0x000fca0000000000 */
[----:B------:R0:W2:Y:S01]  /*7210*/  FRND R11, R24 ;  /* 0x00000018000b7307 */ /* 0x0000a20000201000 */
[----:B-1----:R-:W-:Y:S01]  /*7220*/  FMUL R23, R20, R21 ;  /* 0x0000001514177220 */ /* 0x002fe20000400000 */
[----:B------:R-:W-:Y:S01]  /*7230*/  FMUL R21, R14, R15 ;  /* 0x0000000f0e157220 */ /* 0x000fe20000400000 */
[----:B------:R-:W-:Y:S01]  /*7240*/  FADD R15, R32, 1 ;  /* 0x3f800000200f7421 */ /* 0x000fe20000000000 */
[----:B------:R-:W-:Y:S02]  /*7250*/  @!P3 FSEL R7, R7, -127, P4 ;  /* 0xc2fe00000707b808 */ /* 0x000fe40002000000 */
[----:B------:R-:W-:Y:S02]  /*7260*/  FSETP.NAN.AND P4, PT, R6, R6, PT ;  /* 0x000000060600720b */ /* 0x000fe40003f88000 */
[----:B------:R1:W-:Y:S01]  /*7270*/  FRND R12, R25 ;  /* 0x00000019000c7307 */ /* 0x0003e20000201000 */
[----:B0-----:R-:W-:Y:S01]  /*7280*/  FMUL R24, R20, R21 ;  /* 0x0000001514187220 */ /* 0x001fe20000400000 */
[----:B------:R-:W-:Y:S01]  /*7290*/  FMUL R21, R15, R16 ;  /* 0x000000100f157220 */ /* 0x000fe20000400000 */
[----:B------:R-:W-:Y:S01]  /*72a0*/  FADD R16, R33, 1 ;  /* 0x3f80000021107421 */ /* 0x000fe20000000000 */
[----:B------:R-:W-:-:S02]  /*72b0*/  @!P1 FSEL R6, R6, -127, P4 ;  /* 0xc2fe000006069808 */ /* 0x000fc40002000000 */
[----:B------:R-:W-:Y:S02]  /*72c0*/  FSETP.GT.AND P3, PT, R5, -127, PT ;  /* 0xc2fe00000500780b */ /* 0x000fe40003f64000 */
[----:B------:R-:W-:Y:S01]  /*72d0*/  FRND R13, R22 ;  /* 0x00000016000d7307 */ /* 0x000fe20000201000 */
[----:B-1----:R-:W-:Y:S01]  /*72e0*/  FMUL R25, R20, R21 ;  /* 0x0000001514197220 */ /* 0x002fe20000400000 */
[----:B------:R-:W-:Y:S01]  /*72f0*/  FMUL R21, R16, R17 ;  /* 0x0000001110157220 */ /* 0x000fe20000400000 */
[----:B------:R-:W-:Y:S01]  /*7300*/  FADD R17, R2, 1 ;  /* 0x3f80000002117421 */ /* 0x000fe20000000000 */
[----:B------:R-:W-:Y:S02]  /*7310*/  FSETP.GEU.AND P1, PT, R7, 127, PT ;  /* 0x42fe00000700780b */ /* 0x000fe40003f2e000 */
[----:B------:R-:W-:Y:S01]  /*7320*/  FMUL R21, R20, R21 ;  /* 0x0000001514157220 */ /* 0x000fe20000400000 */
[----:B------:R-:W-:Y:S01]  /*7330*/  FMUL R17, R17, R4 ;  /* 0x0000000411117220 */ /* 0x000fe20000400000 */
[----:B------:R-:W0:Y:S01]  /*7340*/  F2I.S16.TRUNC.NTZ R22, R7 ;  /* 0x0000000700167305 */ /* 0x000e22000020e900 */
[----:B------:R-:W-:-:S02]  /*7350*/  FSETP.NAN.AND P4, PT, R5, R5, PT ;  /* 0x000000050500720b */ /* 0x000fc40003f88000 */
[----:B------:R-:W-:Y:S01]  /*7360*/  FMUL R4, R20, R17 ;  /* 0x0000001114047220 */ /* 0x000fe20000400000 */
[----:B------:R-:W-:Y:S01]  /*7370*/  FSETP.GEU.AND P6, PT, R6, 127, PT ;  /* 0x42fe00000600780b */ /* 0x000fe20003fce000 */
[----:B------:R-:W-:Y:S01]  /*7380*/  FADD R17, R34, 1 ;  /* 0x3f80000022117421 */ /* 0x000fe20000000000 */
[----:B------:R-:W-:Y:S02]  /*7390*/  @!P3 FSEL R5, R5, -127, P4 ;  /* 0xc2fe00000505b808 */ /* 0x000fe40002000000 */
[----:B------:R-:W-:Y:S01]  /*73a0*/  FRND R2, R21 ;  /* 0x0000001500027307 */ /* 0x000fe20000201000 */
[----:B------:R-:W-:Y:S01]  /*73b0*/  FSETP.NAN.AND P5, PT, R7, R7, PT ;  /* 0x000000070700720b */ /* 0x000fe20003fa8000 */
[----:B------:R-:W-:Y:S01]  /*73c0*/  FMUL R17, R17, R18 ;  /* 0x0000001211117220 */ /* 0x000fe20000400000 */
[----:B--2---:R-:W-:-:S03]  /*73d0*/  FSETP.GT.AND P3, PT, R11, -127, PT ;  /* 0xc2fe00000b00780b */ /* 0x004fc60003f64000 */
[----:B------:R-:W-:Y:S02]  /*73e0*/  FMUL R17, R20, R17 ;  /* 0x0000001114117220 */ /* 0x000fe40000400000 */
[----:B------:R-:W1:Y:S01]  /*73f0*/  FRND R4, R4 ;  /* 0x0000000400047307 */ /* 0x000e620000201000 */
[----:B0-----:R-:W-:-:S04]  /*7400*/  LOP3.LUT R22, R22, 0xffff, RZ, 0xc0, !PT ;  /* 0x0000ffff16167812 */ /* 0x001fc800078ec0ff */
[----:B------:R-:W-:Y:S02]  /*7410*/  @P1 SEL R22, R22, 0x7f, P5 ;  /* 0x0000007f16161807 */ /* 0x000fe40002800000 */
[----:B------:R-:W-:Y:S01]  /*7420*/  FSETP.NAN.AND P1, PT, R6, R6, PT ;  /* 0x000000060600720b */ /* 0x000fe20003f28000 */
[----:B------:R-:W0:Y:S01]  /*7430*/  F2I.S16.TRUNC.NTZ R21, R6 ;  /* 0x0000000600157305 */ /* 0x000e22000020e900 */
[----:B-1----:R-:W-:-:S07]  /*7440*/  FSETP.GT.AND P4, PT, R4, -127, PT ;  /* 0xc2fe00000400780b */ /* 0x002fce0003f84000 */
[----:B------:R-:W1:Y:S01]  /*7450*/  F2I.S16.TRUNC.NTZ R18, R5 ;  /* 0x0000000500127305 */ /* 0x000e62000020e900 */
[----:B------:R-:W-:Y:S02]  /*7460*/  FSETP.NAN.AND P5, PT, R4, R4, PT ;  /* 0x000000040400720b */ /* 0x000fe40003fa8000 */
[----:B0-----:R-:W-:-:S05]  /*7470*/  LOP3.LUT R21, R21, 0xffff, RZ, 0xc0, !PT ;  /* 0x0000ffff15157812 */ /* 0x001fca00078ec0ff */
[----:B------:R-:W-:Y:S01]  /*7480*/  FRND R15, R24 ;  /* 0x00000018000f7307 */ /* 0x000fe20000201000 */
[----:B------:R-:W-:Y:S02]  /*7490*/  @P6 SEL R21, R21, 0x7f, P1 ;  /* 0x0000007f15156807 */ /* 0x000fe40000800000 */
[----:B------:R-:W-:Y:S02]  /*74a0*/  FSETP.GEU.AND P1, PT, R5, 127, PT ;  /* 0x42fe00000500780b */ /* 0x000fe40003f2e000 */
[----:B------:R-:W-:-:S03]  /*74b0*/  @!P4 FSEL R4, R4, -127, P5 ;  /* 0xc2fe00000404c808 */ /* 0x000fc60002800000 */
[----:B------:R-:W-:Y:S01]  /*74c0*/  FRND R14, R23 ;  /* 0x00000017000e7307 */ /* 0x000fe20000201000 */
[----:B------:R-:W-:Y:S02]  /*74d0*/  FSETP.GT.AND P4, PT, R10, -127, PT ;  /* 0xc2fe00000a00780b */ /* 0x000fe40003f84000 */
[----:B------:R-:W-:Y:S02]  /*74e0*/  FSETP.NAN.AND P5, PT, R5, R5, PT ;  /* 0x000000050500720b */ /* 0x000fe40003fa8000 */
[----:B-1----:R-:W-:Y:S02]  /*74f0*/  LOP3.LUT R18, R18, 0xffff, RZ, 0xc0, !PT ;  /* 0x0000ffff12127812 */ /* 0x002fe400078ec0ff */
[C---:B------:R-:W-:Y:S01]  /*7500*/  FSETP.NAN.AND P6, PT, R11.reuse, R11, PT ;  /* 0x0000000b0b00720b */ /* 0x040fe20003fc8000 */
[----:B------:R-:W0:Y:S01]  /*7510*/  F2I.S16.TRUNC.NTZ R5, R4 ;  /* 0x0000000400057305 */ /* 0x000e22000020e900 */
[----:B------:R-:W-:Y:S02]  /*7520*/  @P1 SEL R18, R18, 0x7f, P5 ;  /* 0x0000007f12121807 */ /* 0x000fe40002800000 */
[----:B------:R-:W-:-:S02]  /*7530*/  @!P3 FSEL R11, R11, -127, P6 ;  /* 0xc2fe00000b0bb808 */ /* 0x000fc40003000000 */
[----:B------:R-:W-:Y:S02]  /*7540*/  FSETP.NAN.AND P5, PT, R10, R10, PT ;  /* 0x0000000a0a00720b */ /* 0x000fe40003fa8000 */
[C---:B------:R-:W-:Y:S01]  /*7550*/  FSETP.GT.AND P3, PT, R9.reuse, -127, PT ;  /* 0xc2fe00000900780b */ /* 0x040fe20003f64000 */
[----:B------:R-:W1:Y:S01]  /*7560*/  F2I.S16.TRUNC.NTZ R6, R11 ;  /* 0x0000000b00067305 */ /* 0x000e62000020e900 */
[----:B------:R-:W-:Y:S02]  /*7570*/  FSETP.GEU.AND P1, PT, R4, 127, PT ;  /* 0x42fe00000400780b */ /* 0x000fe40003f2e000 */
[----:B------:R-:W-:Y:S02]  /*7580*/  @!P4 FSEL R10, R10, -127, P5 ;  /* 0xc2fe00000a0ac808 */ /* 0x000fe40002800000 */
[----:B------:R-:W-:Y:S02]  /*7590*/  FSETP.GT.AND P5, PT, R8, -127, PT ;  /* 0xc2fe00000800780b */ /* 0x000fe40003fa4000 */
[----:B------:R-:W-:Y:S01]  /*75a0*/  FSETP.NAN.AND P6, PT, R9, R9, PT ;  /* 0x000000090900720b */ /* 0x000fe20003fc8000 */
[----:B------:R-:W2:Y:S01]  /*75b0*/  F2I.S16.TRUNC.NTZ R7, R10 ;  /* 0x0000000a00077305 */ /* 0x000ea2000020e900 */
[----:B------:R-:W-:-:S02]  /*75c0*/  FSETP.NAN.AND P4, PT, R4, R4, PT ;  /* 0x000000040400720b */ /* 0x000fc40003f88000 */
[----:B0-----:R-:W-:Y:S02]  /*75d0*/  LOP3.LUT R5, R5, 0xffff, RZ, 0xc0, !PT ;  /* 0x0000ffff05057812 */ /* 0x001fe400078ec0ff */
[----:B------:R-:W-:Y:S02]  /*75e0*/  @!P3 FSEL R9, R9, -127, P6 ;  /* 0xc2fe00000909b808 */ /* 0x000fe40003000000 */
[----:B------:R-:W-:Y:S01]  /*75f0*/  @P1 SEL R5, R5, 0x7f, P4 ;  /* 0x0000007f05051807 */ /* 0x000fe20002000000 */
[----:B------:R-:W-:Y:S01]  /*7600*/  FRND R19, R19 ;  /* 0x0000001300137307 */ /* 0x000fe20000201000 */
[----:B------:R-:W-:Y:S02]  /*7610*/  FSETP.GEU.AND P3, PT, R11, 127, PT ;  /* 0x42fe00000b00780b */ /* 0x000fe40003f6e000 */
[----:B------:R-:W-:Y:S02]  /*7620*/  FSETP.NAN.AND P6, PT, R8, R8, PT ;  /* 0x000000080800720b */ /* 0x000fe40003fc8000 */
[----:B------:R-:W-:-:S02]  /*7630*/  FSETP.GEU.AND P1, PT, R10, 127, PT ;  /* 0x42fe00000a00780b */ /* 0x000fc40003f2e000 */
[----:B------:R-:W-:Y:S01]  /*7640*/  @!P5 FSEL R8, R8, -127, P6 ;  /* 0xc2fe00000808d808 */ /* 0x000fe20003000000 */
[----:B------:R-:W0:Y:S01]  /*7650*/  F2I.S16.TRUNC.NTZ R0, R9 ;  /* 0x0000000900007305 */ /* 0x000e22000020e900 */
[----:B------:R-:W-:Y:S02]  /*7660*/  FSETP.GT.AND P6, PT, R15, -127, PT ;  /* 0xc2fe00000f00780b */ /* 0x000fe40003fc4000 */
[----:B------:R-:W-:Y:S02]  /*7670*/  FSETP.NAN.AND P4, PT, R11, R11, PT ;  /* 0x0000000b0b00720b */ /* 0x000fe40003f88000 */
[----:B-1----:R-:W-:Y:S02]  /*7680*/  LOP3.LUT R6, R6, 0xffff, RZ, 0xc0, !PT ;  /* 0x0000ffff06067812 */ /* 0x002fe400078ec0ff */
[----:B------:R-:W-:Y:S01]  /*7690*/  FSETP.NAN.AND P5, PT, R10, R10, PT ;  /* 0x0000000a0a00720b */ /* 0x000fe20003fa8000 */
[----:B------:R-:W1:Y:S01]  /*76a0*/  F2I.S16.TRUNC.NTZ R4, R8 ;  /* 0x0000000800047305 */ /* 0x000e62000020e900 */
[----:B--2---:R-:W-:-:S02]  /*76b0*/  LOP3.LUT R7, R7, 0xffff, RZ, 0xc0, !PT ;  /* 0x0000ffff07077812 */ /* 0x004fc400078ec0ff */
[----:B------:R-:W-:Y:S02]  /*76c0*/  @P3 SEL R6, R6, 0x7f, P4 ;  /* 0x0000007f06063807 */ /* 0x000fe40002000000 */
[----:B------:R-:W-:Y:S02]  /*76d0*/  @P1 SEL R7, R7, 0x7f, P5 ;  /* 0x0000007f07071807 */ /* 0x000fe40002800000 */
[----:B------:R-:W-:Y:S01]  /*76e0*/  FSETP.GEU.AND P4, PT, R9, 127, PT ;  /* 0x42fe00000900780b */ /* 0x000fe20003f8e000 */
[----:B------:R-:W-:Y:S01]  /*76f0*/  FRND R17, R17 ;  /* 0x0000001100117307 */ /* 0x000fe20000201000 */
[----:B------:R-:W-:Y:S02]  /*7700*/  FSETP.GT.AND P3, PT, R14, -127, PT ;  /* 0xc2fe00000e00780b */ /* 0x000fe40003f64000 */
[----:B------:R-:W-:Y:S02]  /*7710*/  FSETP.NAN.AND P1, PT, R15, R15, PT ;  /* 0x0000000f0f00720b */ /* 0x000fe40003f28000 */
[----:B------:R-:W-:-:S02]  /*7720*/  FSETP.NAN.AND P5, PT, R9, R9, PT ;  /* 0x000000090900720b */ /* 0x000fc40003fa8000 */
[----:B------:R-:W-:Y:S01]  /*7730*/  @!P6 FSEL R15, R15, -127, P1 ;  /* 0xc2fe00000f0fe808 */ /* 0x000fe20000800000 */
[----:B------:R-:W-:Y:S01]  /*7740*/  FRND R16, R25 ;  /* 0x0000001900107307 */ /* 0x000fe20000201000 */
[----:B------:R-:W-:Y:S02]  /*7750*/  FSETP.GEU.AND P1, PT, R8, 127, PT ;  /* 0x42fe00000800780b */ /* 0x000fe40003f2e000 */
[----:B0-----:R-:W-:Y:S02]  /*7760*/  LOP3.LUT R0, R0, 0xffff, RZ, 0xc0, !PT ;  /* 0x0000ffff00007812 */ /* 0x001fe400078ec0ff */
[----:B------:R-:W-:Y:S02]  /*7770*/  FSETP.NAN.AND P6, PT, R14, R14, PT ;  /* 0x0000000e0e00720b */ /* 0x000fe40003fc8000 */
[----:B------:R-:W-:Y:S01]  /*7780*/  @P4 SEL R0, R0, 0x7f, P5 ;  /* 0x0000007f00004807 */ /* 0x000fe20002800000 */
[----:B------:R-:W0:Y:S01]  /*7790*/  F2I.S16.TRUNC.NTZ R10, R15 ;  /* 0x0000000f000a7305 */ /* 0x000e22000020e900 */
[----:B------:R-:W-:-:S02]  /*77a0*/  @!P3 FSEL R14, R14, -127, P6 ;  /* 0xc2fe00000e0eb808 */ /* 0x000fc40003000000 */
[C---:B------:R-:W-:Y:S02]  /*77b0*/  FSETP.GT.AND P5, PT, R13.reuse, -127, PT ;  /* 0xc2fe00000d00780b */ /* 0x040fe40003fa4000 */
[----:B------:R-:W-:Y:S02]  /*77c0*/  FSETP.GT.AND P4, PT, R12, -127, PT ;  /* 0xc2fe00000c00780b */ /* 0x000fe40003f84000 */
[----:B------:R-:W-:Y:S01]  /*77d0*/  FSETP.NAN.AND P6, PT, R8, R8, PT ;  /* 0x000000080800720b */ /* 0x000fe20003fc8000 */
[----:B------:R-:W2:Y:S01]  /*77e0*/  F2I.S16.TRUNC.NTZ R11, R14 ;  /* 0x0000000e000b7305 */ /* 0x000ea2000020e900 */
[----:B-1----:R-:W-:Y:S02]  /*77f0*/  LOP3.LUT R9, R4, 0xffff, RZ, 0xc0, !PT ;  /* 0x0000ffff04097812 */ /* 0x002fe400078ec0ff */
[----:B------:R-:W-:Y:S02]  /*7800*/  FSETP.NAN.AND P3, PT, R13, R13, PT ;  /* 0x0000000d0d00720b */ /* 0x000fe40003f68000 */
[----:B------:R-:W-:-:S02]  /*7810*/  @P1 SEL R9, R9, 0x7f, P6 ;  /* 0x0000007f09091807 */ /* 0x000fc40003000000 */
[----:B------:R-:W-:Y:S02]  /*7820*/  FSETP.GEU.AND P1, PT, R15, 127, PT ;  /* 0x42fe00000f00780b */ /* 0x000fe40003f2e000 */
[C---:B------:R-:W-:Y:S02]  /*7830*/  FSETP.NAN.AND P6, PT, R12.reuse, R12, PT ;  /* 0x0000000c0c00720b */ /* 0x040fe40003fc8000 */
[----:B------:R-:W-:Y:S02]  /*7840*/  @!P5 FSEL R13, R13, -127, P3 ;  /* 0xc2fe00000d0dd808 */ /* 0x000fe40001800000 */
[----:B------:R-:W-:Y:S02]  /*7850*/  @!P4 FSEL R12, R12, -127, P6 ;  /* 0xc2fe00000c0cc808 */ /* 0x000fe40003000000 */
[----:B------:R-:W-:Y:S01]  /*7860*/  FSETP.GT.AND P5, PT, R19, -127, PT ;  /* 0xc2fe00001300780b */ /* 0x000fe20003fa4000 */
[----:B------:R-:W1:Y:S01]  /*7870*/  F2I.S16.TRUNC.NTZ R4, R13 ;  /* 0x0000000d00047305 */ /* 0x000e62000020e900 */
[----:B------:R-:W-:-:S02]  /*7880*/  FSETP.NAN.AND P6, PT, R15, R15, PT ;  /* 0x0000000f0f00720b */ /* 0x000fc40003fc8000 */
[----:B0-----:R-:W-:Y:S02]  /*7890*/  LOP3.LUT R10, R10, 0xffff, RZ, 0xc0, !PT ;  /* 0x0000ffff0a0a7812 */ /* 0x001fe400078ec0ff */
[----:B------:R-:W-:Y:S02]  /*78a0*/  FSETP.GT.AND P3, PT, R17, -127, PT ;  /* 0xc2fe00001100780b */ /* 0x000fe40003f64000 */
[----:B------:R-:W-:Y:S01]  /*78b0*/  @P1 SEL R10, R10, 0x7f, P6 ;  /* 0x0000007f0a0a1807 */ /* 0x000fe20003000000 */
[----:B------:R-:W0:Y:S01]  /*78c0*/  F2I.S16.TRUNC.NTZ R8, R12 ;  /* 0x0000000c00087305 */ /* 0x000e22000020e900 */
[----:B------:R-:W-:Y:S02]  /*78d0*/  FSETP.GEU.AND P1, PT, R14, 127, PT ;  /* 0x42fe00000e00780b */ /* 0x000fe40003f2e000 */
[----:B------:R-:W-:Y:S02]  /*78e0*/  FSETP.NAN.AND P4, PT, R19, R19, PT ;  /* 0x000000131300720b */ /* 0x000fe40003f88000 */
[----:B------:R-:W-:-:S02]  /*78f0*/  FSETP.NAN.AND P6, PT, R17, R17, PT ;  /* 0x000000111100720b */ /* 0x000fc40003fc8000 */
[----:B------:R-:W-:Y:S02]  /*7900*/  @!P5 FSEL R19, R19, -127, P4 ;  /* 0xc2fe00001313d808 */ /* 0x000fe40002000000 */
[----:B------:R-:W-:Y:S02]  /*7910*/  FSETP.NAN.AND P5, PT, R14, R14, PT ;  /* 0x0000000e0e00720b */ /* 0x000fe40003fa8000 */
[----:B------:R-:W-:Y:S01]  /*7920*/  FSETP.GT.AND P4, PT, R2, -127, PT ;  /* 0xc2fe00000200780b */ /* 0x000fe20003f84000 */
[----:B------:R-:W3:Y:S01]  /*7930*/  F2I.S16.TRUNC.NTZ R15, R19 ;  /* 0x00000013000f7305 */ /* 0x000ee2000020e900 */
[----:B------:R-:W-:Y:S02]  /*7940*/  @!P3 FSEL R17, R17, -127, P6 ;  /* 0xc2fe00001111b808 */ /* 0x000fe40003000000 */
[----:B--2---:R-:W-:Y:S02]  /*7950*/  LOP3.LUT R11, R11, 0xffff, RZ, 0xc0, !PT ;  /* 0x0000ffff0b0b7812 */ /* 0x004fe400078ec0ff */
[----:B------:R-:W-:-:S02]  /*7960*/  FSETP.GEU.AND P3, PT, R13, 127, PT ;  /* 0x42fe00000d00780b */ /* 0x000fc40003f6e000 */
[----:B------:R-:W-:Y:S01]  /*7970*/  @P1 SEL R11, R11, 0x7f, P5 ;  /* 0x0000007f0b0b1807 */ /* 0x000fe20002800000 */
[----:B------:R-:W2:Y:S01]  /*7980*/  F2I.S16.TRUNC.NTZ R23, R17 ;  /* 0x0000001100177305 */ /* 0x000ea2000020e900 */
[----:B------:R-:W-:Y:S02]  /*7990*/  FSETP.GT.AND P1, PT, R16, -127, PT ;  /* 0xc2fe00001000780b */ /* 0x000fe40003f24000 */
[----:B------:R-:W-:Y:S02]  /*79a0*/  FSETP.NAN.AND P5, PT, R13, R13, PT ;  /* 0x0000000d0d00720b */ /* 0x000fe40003fa8000 */
[----:B------:R-:W-:Y:S02]  /*79b0*/  FSETP.NAN.AND P6, PT, R2, R2, PT ;  /* 0x000000020200720b */ /* 0x000fe40003fc8000 */
[----:B-1----:R-:W-:Y:S02]  /*79c0*/  LOP3.LUT R13, R4, 0xffff, RZ, 0xc0, !PT ;  /* 0x0000ffff040d7812 */ /* 0x002fe400078ec0ff */
[----:B------:R-:W-:-:S02]  /*79d0*/  @!P4 FSEL R2, R2, -127, P6 ;  /* 0xc2fe00000202c808 */ /* 0x000fc40003000000 */
[----:B------:R-:W-:Y:S02]  /*79e0*/  @P3 SEL R13, R13, 0x7f, P5 ;  /* 0x0000007f0d0d3807 */ /* 0x000fe40002800000 */
[----:B------:R-:W-:Y:S01]  /*79f0*/  FSETP.NAN.AND P6, PT, R16, R16, PT ;  /* 0x000000101000720b */ /* 0x000fe20003fc8000 */
[----:B------:R-:W1:Y:S01]  /*7a00*/  F2I.S16.TRUNC.NTZ R14, R2 ;  /* 0x00000002000e7305 */ /* 0x000e62000020e900 */
[----:B------:R-:W-:Y:S02]  /*7a10*/  FSETP.GEU.AND P4, PT, R12, 127, PT ;  /* 0x42fe00000c00780b */ /* 0x000fe40003f8e000 */
[----:B------:R-:W-:Y:S02]  /*7a20*/  FSETP.GEU.AND P3, PT, R19, 127, PT ;  /* 0x42fe00001300780b */ /* 0x000fe40003f6e000 */
[----:B------:R-:W-:Y:S02]  /*7a30*/  @!P1 FSEL R16, R16, -127, P6 ;  /* 0xc2fe000010109808 */ /* 0x000fe40003000000 */
[----:B------:R-:W-:-:S02]  /*7a40*/  FSETP.NAN.AND P5, PT, R12, R12, PT ;  /* 0x0000000c0c00720b */ /* 0x000fc40003fa8000 */
[----:B------:R-:W4:Y:S01]  /*7a50*/  F2I.S16.TRUNC.NTZ R12, R16 ;  /* 0x00000010000c7305 */ /* 0x000f22000020e900 */
[----:B------:R-:W-:Y:S02]  /*7a60*/  FSETP.GEU.AND P1, PT, R17, 127, PT ;  /* 0x42fe00001100780b */ /* 0x000fe40003f2e000 */
[----:B0-----:R-:W-:Y:S02]  /*7a70*/  LOP3.LUT R8, R8, 0xffff, RZ, 0xc0, !PT ;  /* 0x0000ffff08087812 */ /* 0x001fe400078ec0ff */
[----:B------:R-:W-:Y:S02]  /*7a80*/  FSETP.NAN.AND P6, PT, R19, R19, PT ;  /* 0x000000131300720b */ /* 0x000fe40003fc8000 */
[----:B---3--:R-:W-:Y:S02]  /*7a90*/  LOP3.LUT R15, R15, 0xffff, RZ, 0xc0, !PT ;  /* 0x0000ffff0f0f7812 */ /* 0x008fe400078ec0ff */
[----:B------:R-:W-:Y:S02]  /*7aa0*/  @P4 SEL R8, R8, 0x7f, P5 ;  /* 0x0000007f08084807 */ /* 0x000fe40002800000 */
[----:B------:R-:W-:-:S02]  /*7ab0*/  @P3 SEL R15, R15, 0x7f, P6 ;  /* 0x0000007f0f0f3807 */ /* 0x000fc40003000000 */
[----:B------:R-:W-:Y:S02]  /*7ac0*/  FSETP.GEU.AND P4, PT, R2, 127, PT ;  /* 0x42fe00000200780b */ /* 0x000fe40003f8e000 */
[----:B------:R-:W-:Y:S02]  /*7ad0*/  FSETP.GEU.AND P3, PT, R16, 127, PT ;  /* 0x42fe00001000780b */ /* 0x000fe40003f6e000 */
[----:B------:R-:W-:Y:S02]  /*7ae0*/  FSETP.NAN.AND P5, PT, R17, R17, PT ;  /* 0x000000111100720b */ /* 0x000fe40003fa8000 */
[----:B--2---:R-:W-:Y:S02]  /*7af0*/  LOP3.LUT R24, R23, 0xffff, RZ, 0xc0, !PT ;  /* 0x0000ffff17187812 */ /* 0x004fe400078ec0ff */
[----:B------:R-:W-:Y:S02]  /*7b00*/  FSETP.NAN.AND P6, PT, R2, R2, PT ;  /* 0x000000020200720b */ /* 0x000fe40003fc8000 */
[----:B------:R-:W-:-:S02]  /*7b10*/  @P1 SEL R24, R24, 0x7f, P5 ;  /* 0x0000007f18181807 */ /* 0x000fc40002800000 */
[----:B------:R-:W-:Y:S02]  /*7b20*/  FSETP.NAN.AND P1, PT, R16, R16, PT ;  /* 0x000000101000720b */ /* 0x000fe40003f28000 */
[----:B-1----:R-:W-:Y:S02]  /*7b30*/  LOP3.LUT R14, R14, 0xffff, RZ, 0xc0, !PT ;  /* 0x0000ffff0e0e7812 */ /* 0x002fe400078ec0ff */
[----:B----4-:R-:W-:Y:S02]  /*7b40*/  LOP3.LUT R17, R12, 0xffff, RZ, 0xc0, !PT ;  /* 0x0000ffff0c117812 */ /* 0x010fe400078ec0ff */
[----:B------:R-:W-:Y:S02]  /*7b50*/  @P4 SEL R14, R14, 0x7f, P6 ;  /* 0x0000007f0e0e4807 */ /* 0x000fe40003000000 */
[----:B------:R-:W-:Y:S02]  /*7b60*/  @P3 SEL R17, R17, 0x7f, P1 ;  /* 0x0000007f11113807 */ /* 0x000fe40000800000 */
[----:B------:R-:W-:-:S02]  /*7b70*/  PRMT R4, R21, 0x3340, R22 ;  /* 0x0000334015047816 */ /* 0x000fc40000000016 */
[----:B------:R-:W-:Y:S02]  /*7b80*/  PRMT R5, R5, 0x3340, R18 ;  /* 0x0000334005057816 */ /* 0x000fe40000000012 */
[----:B------:R-:W-:Y:S02]  /*7b90*/  PRMT R6, R7, 0x3340, R6 ;  /* 0x0000334007067816 */ /* 0x000fe40000000006 */
[----:B------:R-:W-:Y:S02]  /*7ba0*/  PRMT R9, R9, 0x3340, R0 ;  /* 0x0000334009097816 */ /* 0x000fe40000000000 */
[----:B------:R-:W-:Y:S02]  /*7bb0*/  PRMT R10, R11, 0x3340, R10 ;  /* 0x000033400b0a7816 */ /* 0x000fe4000000000a */
[----:B------:R-:W-:Y:S02]  /*7bc0*/  PRMT R13, R8, 0x3340, R13 ;  /* 0x00003340080d7816 */ /* 0x000fe4000000000d */
[----:B------:R-:W-:-:S02]  /*7bd0*/  PRMT R7, R24, 0x3340, R15 ;  /* 0x0000334018077816 */ /* 0x000fc4000000000f */
[----:B------:R-:W-:Y:S02]  /*7be0*/  PRMT R14, R17, 0x3340, R14 ;  /* 0x00003340110e7816 */ /* 0x000fe4000000000e */
[----:B------:R-:W-:Y:S02]  /*7bf0*/  IADD3 R2, P1, R3, c[0x0][0x1a0], RZ ;  /* 0x0000680003027a10 */ /* 0x000fe40007f3e0ff */
[----:B------:R-:W-:Y:S02]  /*7c00*/  PRMT R4, R5, 0x5410, R4 ;  /* 0x0000541005047816 */ /* 0x000fe40000000004 */
[----:B------:R-:W-:Y:S02]  /*7c10*/  PRMT R5, R9, 0x5410, R6 ;  /* 0x0000541009057816 */ /* 0x000fe40000000006 */
[----:B------:R-:W-:Y:S02]  /*7c20*/  PRMT R6, R13, 0x5410, R10 ;  /* 0x000054100d067816 */ /* 0x000fe4000000000a */
[----:B------:R-:W-:-:S02]  /*7c30*/  IADD3.X R3, R36, c[0x0][0x1a4], RZ, P1, !PT ;  /* 0x0000690024037a10 */ /* 0x000fc40000ffe4ff */
[----:B------:R-:W-:-:S05]  /*7c40*/  PRMT R7, R14, 0x5410, R7 ;  /* 0x000054100e077816 */ /* 0x000fca0000000007 */
[----:B------:R0:W-:Y:S01]  /*7c50*/  @P0 STG.E.128 [R2.64], R4 ;  /* 0x0000000402000986 */ /* 0x0001e2000c101d08 */
[----:B------:R-:W-:-:S13]  /*7c60*/  PLOP3.LUT P0, PT, PT, PT, UP0, 0x80, 0x0 ;  /* 0x000000000000781c */ /* 0x000fda0003f0f008 */
[----:B------:R-:W-:Y:S05]  /*7c70*/  @!P0 EXIT ;  /* 0x000000000000894d */ /* 0x000fea0003800000 */
[----:B------:R-:W-:Y:S01]  /*7c80*/  IMAD.MOV.U32 R0, RZ, RZ, 0x2000 ;  /* 0x00002000ff007424 */ /* 0x000fe200078e00ff */
[----:B------:R-:W-:Y:S01]  /*7c90*/  UPLOP3.LUT UP0, UPT, UPT, UPT, UPT, 0x40, 0x0 ;  /* 0x000000000000789c */ /* 0x000fe20003f0e870 */
[----:B------:R-:W-:Y:S05]  /*7ca0*/  BRA `(.L_x_95) ;  /* 0xffffd5b000007947 */ /* 0x000fea000383ffff */
.L_x_96:
[----:B------:R-:W-:-:S00]  /*7cb0*/  BRA `(.L_x_96) ;  /* 0xfffffff000007947 */ /* 0x000fc0000383ffff */
[----:B------:R-:W-:-:S00]  /*7cc0*/  NOP ;  /* 0x0000000000007918 */ /* 0x000fc00000000000 */
        /* <DEDUP_REMOVED lines=11> */
.L_x_97:


//--------------------- .nv.global.init           --------------------------
	.section	.nv.global.init,"aw",@progbits
.nv.global.init:
	.type		_$_str,@object
	.size		_$_str,(.L_0 - _$_str)
_$_str:
        /*0000*/ 	.byte	0x5f, 0x5f, 0x43, 0x55, 0x44, 0x41, 0x5f, 0x46, 0x54, 0x5a, 0x00
.L_0:


//--------------------- .nv.shared.triton_red_fused__to_copy_add_amax_amin_clamp_gelu_mul_reciprocal_13 --------------------------
	.section	.nv.shared.triton_red_fused__to_copy_add_amax_amin_clamp_gelu_mul_reciprocal_13,"aw",@nobits
	.sectionflags	@""
	.align	16
